//
// Generated by NVIDIA NVVM Compiler
//
// Compiler Build ID: CL-36424714
// Cuda compilation tools, release 13.0, V13.0.88
// Based on NVVM 20.0.0
//

.version 9.0
.target sm_100
.address_size 64

	// .globl	_Z20calculateForceKernelP6atom_tidPKdS2_idiid
.func  (.param .align 16 .b8 func_retval0[16]) __internal_trig_reduction_slowpathd
(
	.param .b64 __internal_trig_reduction_slowpathd_param_0
)
;
.global .align 8 .b8 __cudart_i2opi_d[144] = {8, 93, 141, 31, 177, 95, 251, 107, 234, 146, 82, 138, 247, 57, 7, 61, 123, 241, 229, 235, 199, 186, 39, 117, 45, 234, 95, 158, 102, 63, 70, 79, 183, 9, 203, 39, 207, 126, 54, 109, 31, 109, 10, 90, 139, 17, 47, 239, 15, 152, 5, 222, 255, 151, 248, 31, 59, 40, 249, 189, 139, 95, 132, 156, 244, 57, 83, 131, 57, 214, 145, 57, 65, 126, 95, 180, 38, 112, 156, 233, 132, 68, 187, 46, 245, 53, 130, 232, 62, 167, 41, 177, 28, 235, 29, 254, 28, 146, 209, 9, 234, 46, 73, 6, 224, 210, 77, 66, 58, 110, 36, 183, 97, 197, 187, 222, 171, 99, 81, 254, 65, 144, 67, 60, 153, 149, 98, 219, 192, 221, 52, 245, 209, 87, 39, 252, 41, 21, 68, 78, 110, 131, 249, 162};
.global .align 16 .b8 __cudart_sin_cos_coeffs[128] = {70, 210, 176, 44, 241, 229, 90, 190, 146, 227, 172, 105, 227, 29, 199, 62, 161, 98, 219, 25, 160, 1, 42, 191, 24, 8, 17, 17, 17, 17, 129, 63, 84, 85, 85, 85, 85, 85, 197, 191, 0, 0, 0, 0, 0, 0, 0, 0, 0, 0, 0, 0, 0, 0, 0, 0, 100, 129, 253, 32, 131, 255, 168, 189, 40, 133, 239, 193, 167, 238, 33, 62, 217, 230, 6, 142, 79, 126, 146, 190, 233, 188, 221, 25, 160, 1, 250, 62, 71, 93, 193, 22, 108, 193, 86, 191, 81, 85, 85, 85, 85, 85, 165, 63, 0, 0, 0, 0, 0, 0, 224, 191, 0, 0, 0, 0, 0, 0, 240, 63};

.visible .entry _Z20calculateForceKernelP6atom_tidPKdS2_idiid(
	.param .u64 .ptr .align 1 _Z20calculateForceKernelP6atom_tidPKdS2_idiid_param_0,
	.param .u32 _Z20calculateForceKernelP6atom_tidPKdS2_idiid_param_1,
	.param .f64 _Z20calculateForceKernelP6atom_tidPKdS2_idiid_param_2,
	.param .u64 .ptr .align 1 _Z20calculateForceKernelP6atom_tidPKdS2_idiid_param_3,
	.param .u64 .ptr .align 1 _Z20calculateForceKernelP6atom_tidPKdS2_idiid_param_4,
	.param .u32 _Z20calculateForceKernelP6atom_tidPKdS2_idiid_param_5,
	.param .f64 _Z20calculateForceKernelP6atom_tidPKdS2_idiid_param_6,
	.param .u32 _Z20calculateForceKernelP6atom_tidPKdS2_idiid_param_7,
	.param .u32 _Z20calculateForceKernelP6atom_tidPKdS2_idiid_param_8,
	.param .f64 _Z20calculateForceKernelP6atom_tidPKdS2_idiid_param_9
)
{
	.reg .pred 	%p<108>;
	.reg .b32 	%r<214>;
	.reg .b32 	%f<11>;
	.reg .b64 	%rd<64>;
	.reg .b64 	%fd<1172>;

	ld.param.u64 	%rd14, [_Z20calculateForceKernelP6atom_tidPKdS2_idiid_param_0];
	ld.param.u32 	%r64, [_Z20calculateForceKernelP6atom_tidPKdS2_idiid_param_1];
	ld.param.u64 	%rd15, [_Z20calculateForceKernelP6atom_tidPKdS2_idiid_param_3];
	ld.param.u64 	%rd16, [_Z20calculateForceKernelP6atom_tidPKdS2_idiid_param_4];
	ld.param.u32 	%r66, [_Z20calculateForceKernelP6atom_tidPKdS2_idiid_param_7];
	cvta.to.global.u64 	%rd1, %rd16;
	cvta.to.global.u64 	%rd2, %rd15;
	cvta.to.global.u64 	%rd3, %rd14;
	mov.u32 	%r68, %tid.x;
	mov.u32 	%r69, %ntid.x;
	mov.u32 	%r70, %ctaid.x;
	mad.lo.s32 	%r212, %r69, %r70, %r68;
	setp.ge.s32 	%p1, %r212, %r64;
	@%p1 bra 	$L__BB0_104;
	ld.param.u32 	%r194, [_Z20calculateForceKernelP6atom_tidPKdS2_idiid_param_5];
	mul.wide.s32 	%rd17, %r212, 112;
	add.s64 	%rd4, %rd3, %rd17;
	ld.global.f64 	%fd1, [%rd4];
	ld.global.f64 	%fd2, [%rd4+8];
	ld.global.f64 	%fd3, [%rd4+16];
	ld.global.f64 	%fd4, [%rd4+40];
	ld.global.v2.u32 	{%r2, %r3}, [%rd4+72];
	ld.global.f64 	%fd5, [%rd4+80];
	ld.global.f64 	%fd6, [%rd4+88];
	ld.global.f64 	%fd7, [%rd4+96];
	ld.global.f64 	%fd8, [%rd4+104];
	setp.gt.u32 	%p2, %r194, 2;
	@%p2 bra 	$L__BB0_104;
	ld.param.u32 	%r188, [_Z20calculateForceKernelP6atom_tidPKdS2_idiid_param_1];
	add.s64 	%rd5, %rd4, 24;
	add.s64 	%rd6, %rd4, 32;
	add.s32 	%r198, %r212, 1;
	setp.ge.s32 	%p3, %r198, %r188;
	mov.f64 	%fd1111, 0d0000000000000000;
	mov.f64 	%fd1112, %fd1111;
	mov.f64 	%fd1113, %fd1111;
	@%p3 bra 	$L__BB0_14;
	ld.global.f64 	%fd9, [%rd5];
	ld.global.f64 	%fd10, [%rd6];
	mov.f64 	%fd1111, 0d0000000000000000;
$L__BB0_4:
	mul.wide.s32 	%rd18, %r198, 112;
	add.s64 	%rd19, %rd3, %rd18;
	add.s64 	%rd7, %rd19, 72;
	ld.global.u32 	%r71, [%rd19+72];
	setp.eq.s32 	%p4, %r2, %r71;
	@%p4 bra 	$L__BB0_13;
	setp.eq.s32 	%p5, %r3, 0;
	@%p5 bra 	$L__BB0_7;
	ld.global.u32 	%r72, [%rd7+4];
	setp.ne.s32 	%p6, %r72, 0;
	@%p6 bra 	$L__BB0_13;
$L__BB0_7:
	ld.global.f64 	%fd212, [%rd7+-40];
	setp.neu.f64 	%p7, %fd10, %fd212;
	add.f64 	%fd213, %fd10, %fd212;
	mul.f64 	%fd214, %fd213, 0d3FE0000000000000;
	selp.f64 	%fd17, %fd214, %fd10, %p7;
	ld.global.f64 	%fd215, [%rd7+-48];
	setp.neu.f64 	%p8, %fd9, %fd215;
	mul.f64 	%fd216, %fd9, %fd215;
	sqrt.rn.f64 	%fd217, %fd216;
	selp.f64 	%fd218, %fd217, %fd9, %p8;
	setp.eq.f64 	%p9, %fd17, 0d0000000000000000;
	setp.eq.f64 	%p10, %fd218, 0d0000000000000000;
	or.pred  	%p11, %p9, %p10;
	@%p11 bra 	$L__BB0_13;
	ld.global.f64 	%fd219, [%rd7+-72];
	sub.f64 	%fd1108, %fd1, %fd219;
	ld.global.f64 	%fd220, [%rd7+-64];
	sub.f64 	%fd1107, %fd2, %fd220;
	ld.global.f64 	%fd221, [%rd7+-56];
	sub.f64 	%fd1106, %fd3, %fd221;
	ld.global.nc.f64 	%fd222, [%rd1];
	fma.rn.f64 	%fd223, %fd222, %fd1108, 0d0000000000000000;
	ld.global.nc.f64 	%fd224, [%rd1+8];
	fma.rn.f64 	%fd225, %fd224, %fd1107, %fd223;
	ld.global.nc.f64 	%fd226, [%rd1+16];
	fma.rn.f64 	%fd227, %fd226, %fd1106, %fd225;
	cvt.rni.f64.f64 	%fd228, %fd227;
	ld.global.nc.f64 	%fd229, [%rd1+24];
	fma.rn.f64 	%fd230, %fd229, %fd1108, 0d0000000000000000;
	ld.global.nc.f64 	%fd231, [%rd1+32];
	fma.rn.f64 	%fd232, %fd231, %fd1107, %fd230;
	ld.global.nc.f64 	%fd233, [%rd1+40];
	fma.rn.f64 	%fd234, %fd233, %fd1106, %fd232;
	cvt.rni.f64.f64 	%fd235, %fd234;
	ld.global.nc.f64 	%fd236, [%rd1+48];
	fma.rn.f64 	%fd237, %fd236, %fd1108, 0d0000000000000000;
	ld.global.nc.f64 	%fd238, [%rd1+56];
	fma.rn.f64 	%fd239, %fd238, %fd1107, %fd237;
	ld.global.nc.f64 	%fd240, [%rd1+64];
	fma.rn.f64 	%fd241, %fd240, %fd1106, %fd239;
	cvt.rni.f64.f64 	%fd242, %fd241;
	ld.global.nc.f64 	%fd243, [%rd2];
	fma.rn.f64 	%fd244, %fd243, %fd228, 0d0000000000000000;
	ld.global.nc.f64 	%fd245, [%rd2+8];
	fma.rn.f64 	%fd246, %fd245, %fd235, %fd244;
	ld.global.nc.f64 	%fd247, [%rd2+16];
	fma.rn.f64 	%fd248, %fd247, %fd242, %fd246;
	sub.f64 	%fd22, %fd1108, %fd248;
	ld.global.nc.f64 	%fd249, [%rd2+24];
	fma.rn.f64 	%fd250, %fd249, %fd228, 0d0000000000000000;
	ld.global.nc.f64 	%fd251, [%rd2+32];
	fma.rn.f64 	%fd252, %fd251, %fd235, %fd250;
	ld.global.nc.f64 	%fd253, [%rd2+40];
	fma.rn.f64 	%fd254, %fd253, %fd242, %fd252;
	sub.f64 	%fd23, %fd1107, %fd254;
	ld.global.nc.f64 	%fd255, [%rd2+48];
	fma.rn.f64 	%fd256, %fd255, %fd228, 0d0000000000000000;
	ld.global.nc.f64 	%fd257, [%rd2+56];
	fma.rn.f64 	%fd258, %fd257, %fd235, %fd256;
	ld.global.nc.f64 	%fd259, [%rd2+64];
	fma.rn.f64 	%fd260, %fd259, %fd242, %fd258;
	sub.f64 	%fd24, %fd1106, %fd260;
	mul.f64 	%fd261, %fd1107, %fd1107;
	fma.rn.f64 	%fd262, %fd1108, %fd1108, %fd261;
	mul.f64 	%fd263, %fd23, %fd23;
	fma.rn.f64 	%fd264, %fd22, %fd22, %fd263;
	fma.rn.f64 	%fd1110, %fd1106, %fd1106, %fd262;
	fma.rn.f64 	%fd26, %fd24, %fd24, %fd264;
	setp.ge.f64 	%p12, %fd26, 0d0000000000000000;
	@%p12 bra 	$L__BB0_10;
	sqrt.rn.f64 	%fd1109, %fd1110;
	bra.uni 	$L__BB0_11;
$L__BB0_10:
	sqrt.rn.f64 	%fd1109, %fd26;
	mov.f64 	%fd1106, %fd24;
	mov.f64 	%fd1107, %fd23;
	mov.f64 	%fd1108, %fd22;
	mov.f64 	%fd1110, %fd26;
$L__BB0_11:
	ld.param.f64 	%fd1091, [_Z20calculateForceKernelP6atom_tidPKdS2_idiid_param_2];
	setp.gtu.f64 	%p13, %fd1109, %fd1091;
	@%p13 bra 	$L__BB0_13;
	mul.f64 	%fd265, %fd1110, %fd1110;
	mul.f64 	%fd266, %fd1110, %fd265;
	mul.f64 	%fd267, %fd17, %fd17;
	mul.f64 	%fd268, %fd267, %fd267;
	mul.f64 	%fd269, %fd267, %fd268;
	mul.f64 	%fd270, %fd269, %fd269;
	fma.rn.f64 	%fd271, %fd269, %fd269, %fd270;
	mul.f64 	%fd272, %fd266, %fd266;
	mul.f64 	%fd273, %fd1110, %fd272;
	div.rn.f64 	%fd274, %fd271, %fd273;
	mul.f64 	%fd275, %fd1110, %fd266;
	div.rn.f64 	%fd276, %fd269, %fd275;
	sub.f64 	%fd277, %fd274, %fd276;
	mul.f64 	%fd278, %fd1108, 0d4038000000000000;
	mul.f64 	%fd279, %fd218, %fd278;
	mul.f64 	%fd280, %fd277, %fd279;
	neg.f64 	%fd281, %fd280;
	atom.global.add.f64 	%fd282, [%rd7+-24], %fd281;
	add.f64 	%fd1113, %fd1113, %fd280;
	mul.f64 	%fd283, %fd1107, 0d4038000000000000;
	mul.f64 	%fd284, %fd218, %fd283;
	mul.f64 	%fd285, %fd277, %fd284;
	neg.f64 	%fd286, %fd285;
	atom.global.add.f64 	%fd287, [%rd7+-16], %fd286;
	add.f64 	%fd1112, %fd1112, %fd285;
	mul.f64 	%fd288, %fd1106, 0d4038000000000000;
	mul.f64 	%fd289, %fd218, %fd288;
	mul.f64 	%fd290, %fd277, %fd289;
	neg.f64 	%fd291, %fd290;
	atom.global.add.f64 	%fd292, [%rd7+-8], %fd291;
	add.f64 	%fd1111, %fd1111, %fd290;
$L__BB0_13:
	ld.param.u32 	%r189, [_Z20calculateForceKernelP6atom_tidPKdS2_idiid_param_1];
	add.s32 	%r198, %r198, 1;
	setp.lt.s32 	%p14, %r198, %r189;
	@%p14 bra 	$L__BB0_4;
$L__BB0_14:
	ld.param.u32 	%r195, [_Z20calculateForceKernelP6atom_tidPKdS2_idiid_param_5];
	atom.global.add.f64 	%fd293, [%rd4+48], %fd1113;
	atom.global.add.f64 	%fd294, [%rd4+56], %fd1112;
	atom.global.add.f64 	%fd295, [%rd4+64], %fd1111;
	add.s32 	%r73, %r195, -1;
	setp.lt.u32 	%p15, %r73, 2;
	@%p15 bra 	$L__BB0_15;
	bra.uni 	$L__BB0_104;
$L__BB0_15:
	ld.param.u32 	%r190, [_Z20calculateForceKernelP6atom_tidPKdS2_idiid_param_1];
	ld.global.nc.f64 	%fd297, [%rd2];
	ld.global.nc.f64 	%fd298, [%rd2+32];
	ld.global.nc.f64 	%fd299, [%rd2+64];
	mul.f64 	%fd300, %fd298, %fd299;
	ld.global.nc.f64 	%fd301, [%rd2+56];
	ld.global.nc.f64 	%fd302, [%rd2+40];
	mul.f64 	%fd303, %fd301, %fd302;
	sub.f64 	%fd304, %fd300, %fd303;
	ld.global.nc.f64 	%fd305, [%rd2+24];
	ld.global.nc.f64 	%fd306, [%rd2+16];
	mul.f64 	%fd307, %fd301, %fd306;
	ld.global.nc.f64 	%fd308, [%rd2+8];
	mul.f64 	%fd309, %fd308, %fd299;
	sub.f64 	%fd310, %fd307, %fd309;
	mul.f64 	%fd311, %fd305, %fd310;
	fma.rn.f64 	%fd312, %fd297, %fd304, %fd311;
	ld.global.nc.f64 	%fd313, [%rd2+48];
	mul.f64 	%fd314, %fd308, %fd302;
	mul.f64 	%fd315, %fd302, %fd306;
	sub.f64 	%fd316, %fd314, %fd315;
	fma.rn.f64 	%fd40, %fd313, %fd316, %fd312;
	setp.lt.s32 	%p16, %r190, 1;
	mov.f64 	%fd1155, 0d0000000000000000;
	mov.f64 	%fd1156, %fd1155;
	mov.f64 	%fd1157, %fd1155;
	@%p16 bra 	$L__BB0_83;
	ld.param.f64 	%fd1095, [_Z20calculateForceKernelP6atom_tidPKdS2_idiid_param_6];
	neg.f64 	%fd318, %fd1095;
	mul.f64 	%fd41, %fd1095, %fd318;
	mul.lo.s32 	%r7, %r66, %r66;
	rcp.rn.f64 	%fd42, %fd40;
	mov.b32 	%r199, 0;
	mov.f64 	%fd1155, 0d0000000000000000;
$L__BB0_17:
	ld.param.u64 	%rd53, [_Z20calculateForceKernelP6atom_tidPKdS2_idiid_param_0];
	setp.eq.s32 	%p17, %r3, 0;
	cvta.to.global.u64 	%rd20, %rd53;
	mul.wide.u32 	%rd21, %r199, 112;
	add.s64 	%rd22, %rd20, %rd21;
	add.s64 	%rd9, %rd22, 76;
	@%p17 bra 	$L__BB0_19;
	setp.eq.f64 	%p18, %fd4, 0d0000000000000000;
	ld.global.u32 	%r75, [%rd9];
	setp.ne.s32 	%p19, %r75, 0;
	or.pred  	%p20, %p19, %p18;
	@%p20 bra 	$L__BB0_82;
	bra.uni 	$L__BB0_20;
$L__BB0_19:
	setp.eq.f64 	%p21, %fd4, 0d0000000000000000;
	@%p21 bra 	$L__BB0_82;
$L__BB0_20:
	ld.global.f64 	%fd49, [%rd9+-36];
	setp.eq.f64 	%p22, %fd49, 0d0000000000000000;
	setp.eq.s32 	%p23, %r212, %r199;
	or.pred  	%p24, %p23, %p22;
	@%p24 bra 	$L__BB0_82;
	ld.param.u64 	%rd61, [_Z20calculateForceKernelP6atom_tidPKdS2_idiid_param_4];
	ld.param.u64 	%rd59, [_Z20calculateForceKernelP6atom_tidPKdS2_idiid_param_3];
	ld.global.f64 	%fd319, [%rd9+-76];
	sub.f64 	%fd1122, %fd1, %fd319;
	ld.global.f64 	%fd320, [%rd9+-68];
	sub.f64 	%fd1121, %fd2, %fd320;
	ld.global.f64 	%fd321, [%rd9+-60];
	sub.f64 	%fd1120, %fd3, %fd321;
	cvta.to.global.u64 	%rd23, %rd61;
	ld.global.nc.f64 	%fd322, [%rd23];
	fma.rn.f64 	%fd323, %fd322, %fd1122, 0d0000000000000000;
	ld.global.nc.f64 	%fd324, [%rd23+8];
	fma.rn.f64 	%fd325, %fd324, %fd1121, %fd323;
	ld.global.nc.f64 	%fd326, [%rd23+16];
	fma.rn.f64 	%fd327, %fd326, %fd1120, %fd325;
	cvt.rni.f64.f64 	%fd328, %fd327;
	ld.global.nc.f64 	%fd329, [%rd23+24];
	fma.rn.f64 	%fd330, %fd329, %fd1122, 0d0000000000000000;
	ld.global.nc.f64 	%fd331, [%rd23+32];
	fma.rn.f64 	%fd332, %fd331, %fd1121, %fd330;
	ld.global.nc.f64 	%fd333, [%rd23+40];
	fma.rn.f64 	%fd334, %fd333, %fd1120, %fd332;
	cvt.rni.f64.f64 	%fd335, %fd334;
	ld.global.nc.f64 	%fd336, [%rd23+48];
	fma.rn.f64 	%fd337, %fd336, %fd1122, 0d0000000000000000;
	ld.global.nc.f64 	%fd338, [%rd23+56];
	fma.rn.f64 	%fd339, %fd338, %fd1121, %fd337;
	ld.global.nc.f64 	%fd340, [%rd23+64];
	fma.rn.f64 	%fd341, %fd340, %fd1120, %fd339;
	cvt.rni.f64.f64 	%fd342, %fd341;
	cvta.to.global.u64 	%rd24, %rd59;
	ld.global.nc.f64 	%fd343, [%rd24];
	fma.rn.f64 	%fd344, %fd343, %fd328, 0d0000000000000000;
	ld.global.nc.f64 	%fd345, [%rd24+8];
	fma.rn.f64 	%fd346, %fd345, %fd335, %fd344;
	ld.global.nc.f64 	%fd347, [%rd24+16];
	fma.rn.f64 	%fd348, %fd347, %fd342, %fd346;
	ld.global.nc.f64 	%fd349, [%rd24+24];
	fma.rn.f64 	%fd350, %fd349, %fd328, 0d0000000000000000;
	ld.global.nc.f64 	%fd351, [%rd24+32];
	fma.rn.f64 	%fd352, %fd351, %fd335, %fd350;
	ld.global.nc.f64 	%fd353, [%rd24+40];
	fma.rn.f64 	%fd354, %fd353, %fd342, %fd352;
	ld.global.nc.f64 	%fd355, [%rd24+48];
	fma.rn.f64 	%fd356, %fd355, %fd328, 0d0000000000000000;
	ld.global.nc.f64 	%fd357, [%rd24+56];
	fma.rn.f64 	%fd358, %fd357, %fd335, %fd356;
	ld.global.nc.f64 	%fd359, [%rd24+64];
	fma.rn.f64 	%fd360, %fd359, %fd342, %fd358;
	sub.f64 	%fd53, %fd1122, %fd348;
	sub.f64 	%fd54, %fd1121, %fd354;
	sub.f64 	%fd55, %fd1120, %fd360;
	mul.f64 	%fd361, %fd1121, %fd1121;
	fma.rn.f64 	%fd362, %fd1122, %fd1122, %fd361;
	mul.f64 	%fd363, %fd54, %fd54;
	fma.rn.f64 	%fd364, %fd53, %fd53, %fd363;
	fma.rn.f64 	%fd1124, %fd1120, %fd1120, %fd362;
	fma.rn.f64 	%fd57, %fd55, %fd55, %fd364;
	setp.ge.f64 	%p25, %fd57, 0d0000000000000000;
	@%p25 bra 	$L__BB0_23;
	sqrt.rn.f64 	%fd1123, %fd1124;
	bra.uni 	$L__BB0_24;
$L__BB0_23:
	sqrt.rn.f64 	%fd1123, %fd57;
	mov.f64 	%fd1120, %fd55;
	mov.f64 	%fd1121, %fd54;
	mov.f64 	%fd1122, %fd53;
	mov.f64 	%fd1124, %fd57;
$L__BB0_24:
	ld.param.f64 	%fd1092, [_Z20calculateForceKernelP6atom_tidPKdS2_idiid_param_2];
	setp.gtu.f64 	%p26, %fd1123, %fd1092;
	@%p26 bra 	$L__BB0_33;
	ld.global.u32 	%r76, [%rd9+-4];
	setp.ge.s32 	%p27, %r2, %r76;
	@%p27 bra 	$L__BB0_33;
	ld.param.f64 	%fd1096, [_Z20calculateForceKernelP6atom_tidPKdS2_idiid_param_6];
	mul.f64 	%fd65, %fd4, %fd49;
	mul.f64 	%fd365, %fd65, 0dC000000000000000;
	mul.f64 	%fd366, %fd1096, %fd365;
	mul.f64 	%fd367, %fd41, %fd1124;
	fma.rn.f64 	%fd368, %fd367, 0d3FF71547652B82FE, 0d4338000000000000;
	{
	.reg .b32 %temp; 
	mov.b64 	{%r77, %temp}, %fd368;
	}
	mov.f64 	%fd369, 0dC338000000000000;
	add.rn.f64 	%fd370, %fd368, %fd369;
	fma.rn.f64 	%fd371, %fd370, 0dBFE62E42FEFA39EF, %fd367;
	fma.rn.f64 	%fd372, %fd370, 0dBC7ABC9E3B39803F, %fd371;
	fma.rn.f64 	%fd373, %fd372, 0d3E5ADE1569CE2BDF, 0d3E928AF3FCA213EA;
	fma.rn.f64 	%fd374, %fd373, %fd372, 0d3EC71DEE62401315;
	fma.rn.f64 	%fd375, %fd374, %fd372, 0d3EFA01997C89EB71;
	fma.rn.f64 	%fd376, %fd375, %fd372, 0d3F2A01A014761F65;
	fma.rn.f64 	%fd377, %fd376, %fd372, 0d3F56C16C1852B7AF;
	fma.rn.f64 	%fd378, %fd377, %fd372, 0d3F81111111122322;
	fma.rn.f64 	%fd379, %fd378, %fd372, 0d3FA55555555502A1;
	fma.rn.f64 	%fd380, %fd379, %fd372, 0d3FC5555555555511;
	fma.rn.f64 	%fd381, %fd380, %fd372, 0d3FE000000000000B;
	fma.rn.f64 	%fd382, %fd381, %fd372, 0d3FF0000000000000;
	fma.rn.f64 	%fd383, %fd382, %fd372, 0d3FF0000000000000;
	{
	.reg .b32 %temp; 
	mov.b64 	{%r78, %temp}, %fd383;
	}
	{
	.reg .b32 %temp; 
	mov.b64 	{%temp, %r79}, %fd383;
	}
	shl.b32 	%r80, %r77, 20;
	add.s32 	%r81, %r80, %r79;
	mov.b64 	%fd384, {%r78, %r81};
	{
	.reg .b32 %temp; 
	mov.b64 	{%temp, %r82}, %fd367;
	}
	mov.b32 	%f5, %r82;
	abs.f32 	%f6, %f5;
	setp.lt.f32 	%p28, %f6, 0f4086232B;
	setp.lt.f64 	%p29, %fd367, 0d0000000000000000;
	add.f64 	%fd385, %fd367, 0d7FF0000000000000;
	selp.f64 	%fd386, 0d0000000000000000, %fd385, %p29;
	setp.geu.f32 	%p30, %f6, 0f40874800;
	shr.u32 	%r83, %r77, 31;
	add.s32 	%r84, %r77, %r83;
	shr.s32 	%r85, %r84, 1;
	shl.b32 	%r86, %r85, 20;
	add.s32 	%r87, %r79, %r86;
	mov.b64 	%fd387, {%r78, %r87};
	sub.s32 	%r88, %r77, %r85;
	shl.b32 	%r89, %r88, 20;
	add.s32 	%r90, %r89, 1072693248;
	mov.b32 	%r91, 0;
	mov.b64 	%fd388, {%r91, %r90};
	mul.f64 	%fd389, %fd388, %fd387;
	mul.f64 	%fd390, %fd1123, 0d3FFC5BF891B4EF6A;
	mul.f64 	%fd391, %fd1096, %fd1123;
	{
	.reg .b32 %temp; 
	mov.b64 	{%temp, %r9}, %fd391;
	}
	and.b32  	%r10, %r9, 2147483647;
	{
	.reg .b32 %temp; 
	mov.b64 	{%r92, %temp}, %fd391;
	}
	setp.gt.u32 	%p31, %r10, 2146435071;
	setp.eq.s32 	%p32, %r10, 2146435072;
	setp.eq.s32 	%p33, %r92, 0;
	setp.lt.s32 	%p34, %r9, 0;
	selp.f64 	%fd392, 0d4000000000000000, 0d0000000000000000, %p34;
	add.f64 	%fd393, %fd391, %fd391;
	selp.f64 	%fd394, %fd392, %fd393, %p33;
	selp.f64 	%fd1127, %fd394, %fd393, %p32;
	mov.b64 	%fd67, {%r92, %r10};
	add.f64 	%fd68, %fd67, 0d4010000000000000;
	neg.f64 	%fd69, %fd68;
	fma.rn.f64 	%fd70, %fd67, 0d4000000000000000, 0d3FF0000000000000;
	neg.f64 	%fd71, %fd70;
	neg.f64 	%fd395, %fd67;
	mul.f64 	%fd396, %fd67, %fd395;
	fma.rn.f64 	%fd397, %fd396, 0d3FF71547652B82FE, 0d4338000000000000;
	{
	.reg .b32 %temp; 
	mov.b64 	{%r94, %temp}, %fd397;
	}
	add.rn.f64 	%fd398, %fd397, %fd369;
	fma.rn.f64 	%fd399, %fd398, 0dBFE62E42FEFA39EF, %fd396;
	fma.rn.f64 	%fd400, %fd398, 0dBC7ABC9E3B39803F, %fd399;
	fma.rn.f64 	%fd401, %fd400, 0d3E5ADE1569CE2BDF, 0d3E928AF3FCA213EA;
	fma.rn.f64 	%fd402, %fd401, %fd400, 0d3EC71DEE62401315;
	fma.rn.f64 	%fd403, %fd402, %fd400, 0d3EFA01997C89EB71;
	fma.rn.f64 	%fd404, %fd403, %fd400, 0d3F2A01A014761F65;
	fma.rn.f64 	%fd405, %fd404, %fd400, 0d3F56C16C1852B7AF;
	fma.rn.f64 	%fd406, %fd405, %fd400, 0d3F81111111122322;
	fma.rn.f64 	%fd407, %fd406, %fd400, 0d3FA55555555502A1;
	fma.rn.f64 	%fd408, %fd407, %fd400, 0d3FC5555555555511;
	fma.rn.f64 	%fd409, %fd408, %fd400, 0d3FE000000000000B;
	fma.rn.f64 	%fd410, %fd409, %fd400, 0d3FF0000000000000;
	fma.rn.f64 	%fd411, %fd410, %fd400, 0d3FF0000000000000;
	shr.u32 	%r95, %r94, 31;
	add.s32 	%r96, %r94, %r95;
	shr.s32 	%r97, %r96, 1;
	{
	.reg .b32 %temp; 
	mov.b64 	{%r98, %temp}, %fd411;
	}
	{
	.reg .b32 %temp; 
	mov.b64 	{%temp, %r99}, %fd411;
	}
	shl.b32 	%r100, %r97, 20;
	add.s32 	%r101, %r99, %r100;
	mov.b64 	%fd412, {%r98, %r101};
	sub.s32 	%r102, %r94, %r97;
	shl.b32 	%r103, %r102, 20;
	add.s32 	%r104, %r103, 1072693248;
	mov.b64 	%fd413, {%r91, %r104};
	mul.f64 	%fd414, %fd413, %fd412;
	neg.f64 	%fd415, %fd396;
	fma.rn.f64 	%fd416, %fd395, %fd67, %fd415;
	fma.rn.f64 	%fd72, %fd414, %fd416, %fd414;
	selp.f64 	%fd417, %fd386, %fd389, %p30;
	selp.f64 	%fd418, %fd384, %fd417, %p28;
	mul.f64 	%fd419, %fd366, %fd418;
	div.rn.f64 	%fd73, %fd419, %fd390;
	mov.f64 	%fd1125, %fd1127;
	@%p31 bra 	$L__BB0_28;
	setp.gt.u32 	%p35, %r10, 1077624832;
	rcp.approx.ftz.f64 	%fd420, %fd68;
	fma.rn.f64 	%fd421, %fd69, %fd420, 0d3FF0000000000000;
	fma.rn.f64 	%fd422, %fd421, %fd421, %fd421;
	fma.rn.f64 	%fd423, %fd422, %fd420, %fd420;
	add.f64 	%fd424, %fd67, 0dC010000000000000;
	mul.f64 	%fd425, %fd424, %fd423;
	mov.f64 	%fd426, 0d3FF0000000000000;
	add.rn.f64 	%fd427, %fd425, %fd426;
	fma.rn.f64 	%fd428, %fd427, 0dC010000000000000, %fd67;
	neg.f64 	%fd429, %fd425;
	fma.rn.f64 	%fd430, %fd429, %fd67, %fd428;
	fma.rn.f64 	%fd431, %fd423, %fd430, %fd425;
	fma.rn.f64 	%fd432, %fd431, 0dBDF8774AD4E0BFD7, 0dBE44E1C6FD03D328;
	fma.rn.f64 	%fd433, %fd432, %fd431, 0dBE4330149F7A56B6;
	fma.rn.f64 	%fd434, %fd433, %fd431, 0d3E7BEDDED8376273;
	fma.rn.f64 	%fd435, %fd434, %fd431, 0d3E6F9254C3ABF22B;
	fma.rn.f64 	%fd436, %fd435, %fd431, 0dBEAB9068C2148CF0;
	fma.rn.f64 	%fd437, %fd436, %fd431, 0d3E94C6454DB34009;
	fma.rn.f64 	%fd438, %fd437, %fd431, 0d3ED7F1C378F2311D;
	fma.rn.f64 	%fd439, %fd438, %fd431, 0dBEE78E051C6D5C58;
	fma.rn.f64 	%fd440, %fd439, %fd431, 0dBEF995B4EAD14A90;
	fma.rn.f64 	%fd441, %fd440, %fd431, 0d3F23BE27CF0A29B2;
	fma.rn.f64 	%fd442, %fd441, %fd431, 0dBF2A1DEF3E81672E;
	fma.rn.f64 	%fd443, %fd442, %fd431, 0dBF48D4ABE68C1713;
	fma.rn.f64 	%fd444, %fd443, %fd431, 0d3F749C67210DD6B4;
	fma.rn.f64 	%fd445, %fd444, %fd431, 0dBF9096238568E357;
	fma.rn.f64 	%fd446, %fd445, %fd431, 0d3FA3079EDF8C2DC9;
	fma.rn.f64 	%fd447, %fd446, %fd431, 0dBFB0FB06DFF601FC;
	fma.rn.f64 	%fd448, %fd447, %fd431, 0d3FB7FEE004DFBCDC;
	fma.rn.f64 	%fd449, %fd448, %fd431, 0dBFB9DDB23C3DB8C6;
	fma.rn.f64 	%fd450, %fd449, %fd431, 0d3FB16ECEFCFA5FDA;
	fma.rn.f64 	%fd451, %fd450, %fd431, 0d3F8F7F5DF66FB6D6;
	fma.rn.f64 	%fd452, %fd451, %fd431, 0dBFC1DF1AD154A29D;
	fma.rn.f64 	%fd453, %fd452, %fd431, 0d3FF3BA5916E9FD7F;
	rcp.approx.ftz.f64 	%fd454, %fd70;
	fma.rn.f64 	%fd455, %fd71, %fd454, 0d3FF0000000000000;
	fma.rn.f64 	%fd456, %fd455, %fd455, %fd455;
	fma.rn.f64 	%fd457, %fd456, %fd454, %fd454;
	mul.f64 	%fd458, %fd457, %fd453;
	mul.f64 	%fd459, %fd458, 0dC000000000000000;
	fma.rn.f64 	%fd460, %fd67, %fd459, %fd453;
	neg.f64 	%fd461, %fd458;
	add.rn.f64 	%fd462, %fd460, %fd461;
	fma.rn.f64 	%fd463, %fd462, %fd457, %fd458;
	mul.f64 	%fd464, %fd72, %fd463;
	selp.f64 	%fd465, 0d0000000000000000, %fd464, %p35;
	mov.f64 	%fd466, 0d4000000000000000;
	sub.f64 	%fd467, %fd466, %fd465;
	selp.f64 	%fd1125, %fd467, %fd465, %p34;
$L__BB0_28:
	ld.param.u64 	%rd54, [_Z20calculateForceKernelP6atom_tidPKdS2_idiid_param_0];
	mul.f64 	%fd468, %fd65, %fd1125;
	div.rn.f64 	%fd469, %fd468, %fd1124;
	sub.f64 	%fd470, %fd73, %fd469;
	neg.f64 	%fd471, %fd470;
	div.rn.f64 	%fd472, %fd1122, %fd1123;
	mul.f64 	%fd473, %fd472, %fd471;
	add.f64 	%fd1157, %fd1157, %fd473;
	neg.f64 	%fd474, %fd473;
	cvta.to.global.u64 	%rd25, %rd54;
	mul.wide.u32 	%rd26, %r199, 112;
	add.s64 	%rd27, %rd25, %rd26;
	atom.global.add.f64 	%fd475, [%rd27+48], %fd474;
	mov.f64 	%fd1126, %fd1127;
	@%p31 bra 	$L__BB0_30;
	setp.gt.u32 	%p38, %r10, 1077624832;
	rcp.approx.ftz.f64 	%fd476, %fd68;
	fma.rn.f64 	%fd477, %fd69, %fd476, 0d3FF0000000000000;
	fma.rn.f64 	%fd478, %fd477, %fd477, %fd477;
	fma.rn.f64 	%fd479, %fd478, %fd476, %fd476;
	add.f64 	%fd480, %fd67, 0dC010000000000000;
	mul.f64 	%fd481, %fd480, %fd479;
	mov.f64 	%fd482, 0d3FF0000000000000;
	add.rn.f64 	%fd483, %fd481, %fd482;
	fma.rn.f64 	%fd484, %fd483, 0dC010000000000000, %fd67;
	neg.f64 	%fd485, %fd481;
	fma.rn.f64 	%fd486, %fd485, %fd67, %fd484;
	fma.rn.f64 	%fd487, %fd479, %fd486, %fd481;
	fma.rn.f64 	%fd488, %fd487, 0dBDF8774AD4E0BFD7, 0dBE44E1C6FD03D328;
	fma.rn.f64 	%fd489, %fd488, %fd487, 0dBE4330149F7A56B6;
	fma.rn.f64 	%fd490, %fd489, %fd487, 0d3E7BEDDED8376273;
	fma.rn.f64 	%fd491, %fd490, %fd487, 0d3E6F9254C3ABF22B;
	fma.rn.f64 	%fd492, %fd491, %fd487, 0dBEAB9068C2148CF0;
	fma.rn.f64 	%fd493, %fd492, %fd487, 0d3E94C6454DB34009;
	fma.rn.f64 	%fd494, %fd493, %fd487, 0d3ED7F1C378F2311D;
	fma.rn.f64 	%fd495, %fd494, %fd487, 0dBEE78E051C6D5C58;
	fma.rn.f64 	%fd496, %fd495, %fd487, 0dBEF995B4EAD14A90;
	fma.rn.f64 	%fd497, %fd496, %fd487, 0d3F23BE27CF0A29B2;
	fma.rn.f64 	%fd498, %fd497, %fd487, 0dBF2A1DEF3E81672E;
	fma.rn.f64 	%fd499, %fd498, %fd487, 0dBF48D4ABE68C1713;
	fma.rn.f64 	%fd500, %fd499, %fd487, 0d3F749C67210DD6B4;
	fma.rn.f64 	%fd501, %fd500, %fd487, 0dBF9096238568E357;
	fma.rn.f64 	%fd502, %fd501, %fd487, 0d3FA3079EDF8C2DC9;
	fma.rn.f64 	%fd503, %fd502, %fd487, 0dBFB0FB06DFF601FC;
	fma.rn.f64 	%fd504, %fd503, %fd487, 0d3FB7FEE004DFBCDC;
	fma.rn.f64 	%fd505, %fd504, %fd487, 0dBFB9DDB23C3DB8C6;
	fma.rn.f64 	%fd506, %fd505, %fd487, 0d3FB16ECEFCFA5FDA;
	fma.rn.f64 	%fd507, %fd506, %fd487, 0d3F8F7F5DF66FB6D6;
	fma.rn.f64 	%fd508, %fd507, %fd487, 0dBFC1DF1AD154A29D;
	fma.rn.f64 	%fd509, %fd508, %fd487, 0d3FF3BA5916E9FD7F;
	rcp.approx.ftz.f64 	%fd510, %fd70;
	fma.rn.f64 	%fd511, %fd71, %fd510, 0d3FF0000000000000;
	fma.rn.f64 	%fd512, %fd511, %fd511, %fd511;
	fma.rn.f64 	%fd513, %fd512, %fd510, %fd510;
	mul.f64 	%fd514, %fd513, %fd509;
	mul.f64 	%fd515, %fd514, 0dC000000000000000;
	fma.rn.f64 	%fd516, %fd67, %fd515, %fd509;
	neg.f64 	%fd517, %fd514;
	add.rn.f64 	%fd518, %fd516, %fd517;
	fma.rn.f64 	%fd519, %fd518, %fd513, %fd514;
	mul.f64 	%fd520, %fd72, %fd519;
	selp.f64 	%fd521, 0d0000000000000000, %fd520, %p38;
	mov.f64 	%fd522, 0d4000000000000000;
	sub.f64 	%fd523, %fd522, %fd521;
	selp.f64 	%fd1126, %fd523, %fd521, %p34;
$L__BB0_30:
	ld.param.u64 	%rd55, [_Z20calculateForceKernelP6atom_tidPKdS2_idiid_param_0];
	mul.f64 	%fd524, %fd65, %fd1126;
	div.rn.f64 	%fd525, %fd524, %fd1124;
	sub.f64 	%fd526, %fd73, %fd525;
	neg.f64 	%fd527, %fd526;
	div.rn.f64 	%fd528, %fd1121, %fd1123;
	mul.f64 	%fd529, %fd528, %fd527;
	add.f64 	%fd1156, %fd1156, %fd529;
	cvta.to.global.u64 	%rd28, %rd55;
	mul.wide.u32 	%rd29, %r199, 112;
	add.s64 	%rd30, %rd28, %rd29;
	add.s64 	%rd10, %rd30, 76;
	neg.f64 	%fd530, %fd529;
	atom.global.add.f64 	%fd531, [%rd30+56], %fd530;
	@%p31 bra 	$L__BB0_32;
	setp.gt.u32 	%p41, %r10, 1077624832;
	rcp.approx.ftz.f64 	%fd532, %fd68;
	fma.rn.f64 	%fd533, %fd69, %fd532, 0d3FF0000000000000;
	fma.rn.f64 	%fd534, %fd533, %fd533, %fd533;
	fma.rn.f64 	%fd535, %fd534, %fd532, %fd532;
	add.f64 	%fd536, %fd67, 0dC010000000000000;
	mul.f64 	%fd537, %fd536, %fd535;
	mov.f64 	%fd538, 0d3FF0000000000000;
	add.rn.f64 	%fd539, %fd537, %fd538;
	fma.rn.f64 	%fd540, %fd539, 0dC010000000000000, %fd67;
	neg.f64 	%fd541, %fd537;
	fma.rn.f64 	%fd542, %fd541, %fd67, %fd540;
	fma.rn.f64 	%fd543, %fd535, %fd542, %fd537;
	fma.rn.f64 	%fd544, %fd543, 0dBDF8774AD4E0BFD7, 0dBE44E1C6FD03D328;
	fma.rn.f64 	%fd545, %fd544, %fd543, 0dBE4330149F7A56B6;
	fma.rn.f64 	%fd546, %fd545, %fd543, 0d3E7BEDDED8376273;
	fma.rn.f64 	%fd547, %fd546, %fd543, 0d3E6F9254C3ABF22B;
	fma.rn.f64 	%fd548, %fd547, %fd543, 0dBEAB9068C2148CF0;
	fma.rn.f64 	%fd549, %fd548, %fd543, 0d3E94C6454DB34009;
	fma.rn.f64 	%fd550, %fd549, %fd543, 0d3ED7F1C378F2311D;
	fma.rn.f64 	%fd551, %fd550, %fd543, 0dBEE78E051C6D5C58;
	fma.rn.f64 	%fd552, %fd551, %fd543, 0dBEF995B4EAD14A90;
	fma.rn.f64 	%fd553, %fd552, %fd543, 0d3F23BE27CF0A29B2;
	fma.rn.f64 	%fd554, %fd553, %fd543, 0dBF2A1DEF3E81672E;
	fma.rn.f64 	%fd555, %fd554, %fd543, 0dBF48D4ABE68C1713;
	fma.rn.f64 	%fd556, %fd555, %fd543, 0d3F749C67210DD6B4;
	fma.rn.f64 	%fd557, %fd556, %fd543, 0dBF9096238568E357;
	fma.rn.f64 	%fd558, %fd557, %fd543, 0d3FA3079EDF8C2DC9;
	fma.rn.f64 	%fd559, %fd558, %fd543, 0dBFB0FB06DFF601FC;
	fma.rn.f64 	%fd560, %fd559, %fd543, 0d3FB7FEE004DFBCDC;
	fma.rn.f64 	%fd561, %fd560, %fd543, 0dBFB9DDB23C3DB8C6;
	fma.rn.f64 	%fd562, %fd561, %fd543, 0d3FB16ECEFCFA5FDA;
	fma.rn.f64 	%fd563, %fd562, %fd543, 0d3F8F7F5DF66FB6D6;
	fma.rn.f64 	%fd564, %fd563, %fd543, 0dBFC1DF1AD154A29D;
	fma.rn.f64 	%fd565, %fd564, %fd543, 0d3FF3BA5916E9FD7F;
	rcp.approx.ftz.f64 	%fd566, %fd70;
	fma.rn.f64 	%fd567, %fd71, %fd566, 0d3FF0000000000000;
	fma.rn.f64 	%fd568, %fd567, %fd567, %fd567;
	fma.rn.f64 	%fd569, %fd568, %fd566, %fd566;
	mul.f64 	%fd570, %fd569, %fd565;
	mul.f64 	%fd571, %fd570, 0dC000000000000000;
	fma.rn.f64 	%fd572, %fd67, %fd571, %fd565;
	neg.f64 	%fd573, %fd570;
	add.rn.f64 	%fd574, %fd572, %fd573;
	fma.rn.f64 	%fd575, %fd574, %fd569, %fd570;
	mul.f64 	%fd576, %fd72, %fd575;
	selp.f64 	%fd577, 0d0000000000000000, %fd576, %p41;
	mov.f64 	%fd578, 0d4000000000000000;
	sub.f64 	%fd579, %fd578, %fd577;
	selp.f64 	%fd1127, %fd579, %fd577, %p34;
$L__BB0_32:
	mul.f64 	%fd580, %fd65, %fd1127;
	div.rn.f64 	%fd581, %fd580, %fd1124;
	sub.f64 	%fd582, %fd73, %fd581;
	neg.f64 	%fd583, %fd582;
	div.rn.f64 	%fd584, %fd1120, %fd1123;
	mul.f64 	%fd585, %fd584, %fd583;
	add.f64 	%fd1155, %fd1155, %fd585;
	neg.f64 	%fd586, %fd585;
	atom.global.add.f64 	%fd587, [%rd10+-12], %fd586;
$L__BB0_33:
	ld.param.u32 	%r197, [_Z20calculateForceKernelP6atom_tidPKdS2_idiid_param_8];
	setp.eq.s32 	%p43, %r197, 0;
	@%p43 bra 	$L__BB0_82;
	ld.param.u64 	%rd56, [_Z20calculateForceKernelP6atom_tidPKdS2_idiid_param_0];
	cvta.to.global.u64 	%rd31, %rd56;
	mul.wide.u32 	%rd32, %r199, 112;
	add.s64 	%rd33, %rd31, %rd32;
	add.s64 	%rd11, %rd33, 76;
	ld.global.u32 	%r105, [%rd33+72];
	setp.ge.s32 	%p44, %r2, %r105;
	@%p44 bra 	$L__BB0_82;
	setp.lt.s32 	%p45, %r66, 0;
	ld.global.f64 	%fd588, [%rd11+-36];
	mul.f64 	%fd589, %fd4, %fd588;
	mul.f64 	%fd590, %fd42, %fd589;
	mul.f64 	%fd86, %fd590, 0d402921FB54442D18;
	@%p45 bra 	$L__BB0_82;
	mov.b32 	%r200, 0;
$L__BB0_37:
	ld.param.f64 	%fd1097, [_Z20calculateForceKernelP6atom_tidPKdS2_idiid_param_6];
	ld.param.u64 	%rd62, [_Z20calculateForceKernelP6atom_tidPKdS2_idiid_param_4];
	mul.f64 	%fd591, %fd1097, 0d4010000000000000;
	mul.f64 	%fd88, %fd1097, %fd591;
	cvta.to.global.u64 	%rd12, %rd62;
	setp.eq.s32 	%p46, %r200, 0;
	neg.s32 	%r12, %r66;
	selp.b32 	%r201, 0, %r12, %p46;
	setp.gt.s32 	%p47, %r201, %r66;
	@%p47 bra 	$L__BB0_51;
$L__BB0_38:
	or.b32  	%r107, %r200, %r201;
	setp.eq.s32 	%p48, %r107, 0;
	selp.b32 	%r15, 1, %r12, %p48;
	setp.gt.s32 	%p49, %r15, %r66;
	@%p49 bra 	$L__BB0_50;
	add.s32 	%r202, %r15, -1;
$L__BB0_40:
	add.s32 	%r18, %r202, 1;
	mad.lo.s32 	%r108, %r202, %r202, %r202;
	add.s32 	%r109, %r108, %r18;
	mul.lo.s32 	%r110, %r200, %r200;
	mad.lo.s32 	%r111, %r201, %r201, %r110;
	add.s32 	%r112, %r111, %r109;
	setp.gt.u32 	%p50, %r112, %r7;
	@%p50 bra 	$L__BB0_49;
	ld.global.nc.f64 	%fd592, [%rd12];
	mul.f64 	%fd593, %fd592, 0d401921FB54442D18;
	cvt.rn.f64.u32 	%fd594, %r200;
	fma.rn.f64 	%fd595, %fd593, %fd594, 0d0000000000000000;
	ld.global.nc.f64 	%fd596, [%rd12+24];
	mul.f64 	%fd597, %fd596, 0d401921FB54442D18;
	cvt.rn.f64.s32 	%fd598, %r201;
	fma.rn.f64 	%fd599, %fd597, %fd598, %fd595;
	ld.global.nc.f64 	%fd600, [%rd12+48];
	mul.f64 	%fd601, %fd600, 0d401921FB54442D18;
	cvt.rn.f64.s32 	%fd602, %r18;
	fma.rn.f64 	%fd91, %fd601, %fd602, %fd599;
	ld.global.nc.f64 	%fd603, [%rd12+8];
	mul.f64 	%fd604, %fd603, 0d401921FB54442D18;
	fma.rn.f64 	%fd605, %fd604, %fd594, 0d0000000000000000;
	ld.global.nc.f64 	%fd606, [%rd12+32];
	mul.f64 	%fd607, %fd606, 0d401921FB54442D18;
	fma.rn.f64 	%fd608, %fd607, %fd598, %fd605;
	ld.global.nc.f64 	%fd609, [%rd12+56];
	mul.f64 	%fd610, %fd609, 0d401921FB54442D18;
	fma.rn.f64 	%fd92, %fd610, %fd602, %fd608;
	ld.global.nc.f64 	%fd611, [%rd12+16];
	mul.f64 	%fd612, %fd611, 0d401921FB54442D18;
	fma.rn.f64 	%fd613, %fd612, %fd594, 0d0000000000000000;
	ld.global.nc.f64 	%fd614, [%rd12+40];
	mul.f64 	%fd615, %fd614, 0d401921FB54442D18;
	fma.rn.f64 	%fd616, %fd615, %fd598, %fd613;
	ld.global.nc.f64 	%fd617, [%rd12+64];
	mul.f64 	%fd618, %fd617, 0d401921FB54442D18;
	fma.rn.f64 	%fd93, %fd618, %fd602, %fd616;
	mul.f64 	%fd619, %fd92, %fd92;
	fma.rn.f64 	%fd620, %fd91, %fd91, %fd619;
	fma.rn.f64 	%fd94, %fd93, %fd93, %fd620;
	neg.f64 	%fd621, %fd94;
	div.rn.f64 	%fd95, %fd621, %fd88;
	fma.rn.f64 	%fd622, %fd95, 0d3FF71547652B82FE, 0d4338000000000000;
	{
	.reg .b32 %temp; 
	mov.b64 	{%r19, %temp}, %fd622;
	}
	mov.f64 	%fd623, 0dC338000000000000;
	add.rn.f64 	%fd624, %fd622, %fd623;
	fma.rn.f64 	%fd625, %fd624, 0dBFE62E42FEFA39EF, %fd95;
	fma.rn.f64 	%fd626, %fd624, 0dBC7ABC9E3B39803F, %fd625;
	fma.rn.f64 	%fd627, %fd626, 0d3E5ADE1569CE2BDF, 0d3E928AF3FCA213EA;
	fma.rn.f64 	%fd628, %fd627, %fd626, 0d3EC71DEE62401315;
	fma.rn.f64 	%fd629, %fd628, %fd626, 0d3EFA01997C89EB71;
	fma.rn.f64 	%fd630, %fd629, %fd626, 0d3F2A01A014761F65;
	fma.rn.f64 	%fd631, %fd630, %fd626, 0d3F56C16C1852B7AF;
	fma.rn.f64 	%fd632, %fd631, %fd626, 0d3F81111111122322;
	fma.rn.f64 	%fd633, %fd632, %fd626, 0d3FA55555555502A1;
	fma.rn.f64 	%fd634, %fd633, %fd626, 0d3FC5555555555511;
	fma.rn.f64 	%fd635, %fd634, %fd626, 0d3FE000000000000B;
	fma.rn.f64 	%fd636, %fd635, %fd626, 0d3FF0000000000000;
	fma.rn.f64 	%fd637, %fd636, %fd626, 0d3FF0000000000000;
	{
	.reg .b32 %temp; 
	mov.b64 	{%r20, %temp}, %fd637;
	}
	{
	.reg .b32 %temp; 
	mov.b64 	{%temp, %r21}, %fd637;
	}
	shl.b32 	%r113, %r19, 20;
	add.s32 	%r114, %r113, %r21;
	mov.b64 	%fd1134, {%r20, %r114};
	{
	.reg .b32 %temp; 
	mov.b64 	{%temp, %r115}, %fd95;
	}
	mov.b32 	%f7, %r115;
	abs.f32 	%f1, %f7;
	setp.lt.f32 	%p51, %f1, 0f4086232B;
	@%p51 bra 	$L__BB0_44;
	setp.lt.f64 	%p52, %fd95, 0d0000000000000000;
	add.f64 	%fd638, %fd95, 0d7FF0000000000000;
	selp.f64 	%fd1134, 0d0000000000000000, %fd638, %p52;
	setp.geu.f32 	%p53, %f1, 0f40874800;
	@%p53 bra 	$L__BB0_44;
	shr.u32 	%r116, %r19, 31;
	add.s32 	%r117, %r19, %r116;
	shr.s32 	%r118, %r117, 1;
	shl.b32 	%r119, %r118, 20;
	add.s32 	%r120, %r21, %r119;
	mov.b64 	%fd639, {%r20, %r120};
	sub.s32 	%r121, %r19, %r118;
	shl.b32 	%r122, %r121, 20;
	add.s32 	%r123, %r122, 1072693248;
	mov.b32 	%r124, 0;
	mov.b64 	%fd640, {%r124, %r123};
	mul.f64 	%fd1134, %fd640, %fd639;
$L__BB0_44:
	mul.f64 	%fd641, %fd86, %fd91;
	mul.f64 	%fd100, %fd641, %fd1134;
	mul.f64 	%fd642, %fd92, %fd1121;
	fma.rn.f64 	%fd643, %fd91, %fd1122, %fd642;
	fma.rn.f64 	%fd101, %fd93, %fd1120, %fd643;
	abs.f64 	%fd102, %fd101;
	setp.neu.f64 	%p54, %fd102, 0d7FF0000000000000;
	@%p54 bra 	$L__BB0_46;
	mov.f64 	%fd649, 0d0000000000000000;
	mul.rn.f64 	%fd1135, %fd101, %fd649;
	mov.b32 	%r203, 0;
	bra.uni 	$L__BB0_48;
$L__BB0_46:
	mul.f64 	%fd644, %fd101, 0d3FE45F306DC9C883;
	cvt.rni.s32.f64 	%r203, %fd644;
	cvt.rn.f64.s32 	%fd645, %r203;
	fma.rn.f64 	%fd646, %fd645, 0dBFF921FB54442D18, %fd101;
	fma.rn.f64 	%fd647, %fd645, 0dBC91A62633145C00, %fd646;
	fma.rn.f64 	%fd1135, %fd645, 0dB97B839A252049C0, %fd647;
	setp.ltu.f64 	%p55, %fd102, 0d41E0000000000000;
	@%p55 bra 	$L__BB0_48;
	{ // callseq 0, 0
	.param .b64 param0;
	st.param.f64 	[param0], %fd101;
	.param .align 16 .b8 retval0[16];
	call.uni (retval0), 
	__internal_trig_reduction_slowpathd, 
	(
	param0
	);
	ld.param.f64 	%fd1135, [retval0];
	ld.param.b32 	%r203, [retval0+8];
	} // callseq 0
$L__BB0_48:
	shl.b32 	%r127, %r203, 6;
	cvt.u64.u32 	%rd34, %r127;
	and.b64  	%rd35, %rd34, 64;
	mov.u64 	%rd36, __cudart_sin_cos_coeffs;
	add.s64 	%rd37, %rd36, %rd35;
	mul.rn.f64 	%fd650, %fd1135, %fd1135;
	and.b32  	%r128, %r203, 1;
	setp.eq.b32 	%p56, %r128, 1;
	selp.f64 	%fd651, 0dBDA8FF8320FD8164, 0d3DE5DB65F9785EBA, %p56;
	ld.global.nc.v2.f64 	{%fd652, %fd653}, [%rd37];
	fma.rn.f64 	%fd654, %fd651, %fd650, %fd652;
	fma.rn.f64 	%fd655, %fd654, %fd650, %fd653;
	ld.global.nc.v2.f64 	{%fd656, %fd657}, [%rd37+16];
	fma.rn.f64 	%fd658, %fd655, %fd650, %fd656;
	fma.rn.f64 	%fd659, %fd658, %fd650, %fd657;
	ld.global.nc.v2.f64 	{%fd660, %fd661}, [%rd37+32];
	fma.rn.f64 	%fd662, %fd659, %fd650, %fd660;
	fma.rn.f64 	%fd663, %fd662, %fd650, %fd661;
	fma.rn.f64 	%fd664, %fd663, %fd1135, %fd1135;
	fma.rn.f64 	%fd665, %fd663, %fd650, 0d3FF0000000000000;
	selp.f64 	%fd666, %fd665, %fd664, %p56;
	and.b32  	%r129, %r203, 2;
	setp.eq.s32 	%p57, %r129, 0;
	mov.f64 	%fd667, 0d0000000000000000;
	sub.f64 	%fd668, %fd667, %fd666;
	selp.f64 	%fd669, %fd666, %fd668, %p57;
	mul.f64 	%fd670, %fd100, %fd669;
	div.rn.f64 	%fd671, %fd670, %fd94;
	add.f64 	%fd672, %fd671, %fd671;
	add.f64 	%fd1157, %fd1157, %fd672;
	neg.f64 	%fd673, %fd672;
	atom.global.add.f64 	%fd674, [%rd11+-28], %fd673;
$L__BB0_49:
	setp.lt.s32 	%p58, %r18, %r66;
	mov.u32 	%r202, %r18;
	@%p58 bra 	$L__BB0_40;
$L__BB0_50:
	add.s32 	%r25, %r201, 1;
	setp.lt.s32 	%p59, %r201, %r66;
	mov.u32 	%r201, %r25;
	@%p59 bra 	$L__BB0_38;
$L__BB0_51:
	add.s32 	%r26, %r200, 1;
	setp.lt.s32 	%p60, %r200, %r66;
	mov.u32 	%r200, %r26;
	@%p60 bra 	$L__BB0_37;
	mov.b32 	%r204, 0;
$L__BB0_53:
	setp.eq.s32 	%p61, %r204, 0;
	selp.b32 	%r205, 0, %r12, %p61;
	setp.gt.s32 	%p62, %r205, %r66;
	@%p62 bra 	$L__BB0_66;
$L__BB0_54:
	or.b32  	%r131, %r204, %r205;
	setp.eq.s32 	%p63, %r131, 0;
	selp.b32 	%r206, 1, %r12, %p63;
	setp.gt.s32 	%p64, %r206, %r66;
	@%p64 bra 	$L__BB0_65;
$L__BB0_55:
	mul.lo.s32 	%r132, %r204, %r204;
	mad.lo.s32 	%r133, %r205, %r205, %r132;
	mad.lo.s32 	%r134, %r206, %r206, %r133;
	setp.gt.u32 	%p65, %r134, %r7;
	@%p65 bra 	$L__BB0_64;
	ld.global.nc.f64 	%fd675, [%rd12];
	mul.f64 	%fd676, %fd675, 0d401921FB54442D18;
	cvt.rn.f64.u32 	%fd677, %r204;
	fma.rn.f64 	%fd678, %fd676, %fd677, 0d0000000000000000;
	ld.global.nc.f64 	%fd679, [%rd12+24];
	mul.f64 	%fd680, %fd679, 0d401921FB54442D18;
	cvt.rn.f64.s32 	%fd681, %r205;
	fma.rn.f64 	%fd682, %fd680, %fd681, %fd678;
	ld.global.nc.f64 	%fd683, [%rd12+48];
	mul.f64 	%fd684, %fd683, 0d401921FB54442D18;
	cvt.rn.f64.s32 	%fd685, %r206;
	fma.rn.f64 	%fd114, %fd684, %fd685, %fd682;
	ld.global.nc.f64 	%fd686, [%rd12+8];
	mul.f64 	%fd687, %fd686, 0d401921FB54442D18;
	fma.rn.f64 	%fd688, %fd687, %fd677, 0d0000000000000000;
	ld.global.nc.f64 	%fd689, [%rd12+32];
	mul.f64 	%fd690, %fd689, 0d401921FB54442D18;
	fma.rn.f64 	%fd691, %fd690, %fd681, %fd688;
	ld.global.nc.f64 	%fd692, [%rd12+56];
	mul.f64 	%fd693, %fd692, 0d401921FB54442D18;
	fma.rn.f64 	%fd115, %fd693, %fd685, %fd691;
	ld.global.nc.f64 	%fd694, [%rd12+16];
	mul.f64 	%fd695, %fd694, 0d401921FB54442D18;
	fma.rn.f64 	%fd696, %fd695, %fd677, 0d0000000000000000;
	ld.global.nc.f64 	%fd697, [%rd12+40];
	mul.f64 	%fd698, %fd697, 0d401921FB54442D18;
	fma.rn.f64 	%fd699, %fd698, %fd681, %fd696;
	ld.global.nc.f64 	%fd700, [%rd12+64];
	mul.f64 	%fd701, %fd700, 0d401921FB54442D18;
	fma.rn.f64 	%fd116, %fd701, %fd685, %fd699;
	mul.f64 	%fd702, %fd115, %fd115;
	fma.rn.f64 	%fd703, %fd114, %fd114, %fd702;
	fma.rn.f64 	%fd117, %fd116, %fd116, %fd703;
	neg.f64 	%fd704, %fd117;
	div.rn.f64 	%fd118, %fd704, %fd88;
	fma.rn.f64 	%fd705, %fd118, 0d3FF71547652B82FE, 0d4338000000000000;
	{
	.reg .b32 %temp; 
	mov.b64 	{%r32, %temp}, %fd705;
	}
	mov.f64 	%fd706, 0dC338000000000000;
	add.rn.f64 	%fd707, %fd705, %fd706;
	fma.rn.f64 	%fd708, %fd707, 0dBFE62E42FEFA39EF, %fd118;
	fma.rn.f64 	%fd709, %fd707, 0dBC7ABC9E3B39803F, %fd708;
	fma.rn.f64 	%fd710, %fd709, 0d3E5ADE1569CE2BDF, 0d3E928AF3FCA213EA;
	fma.rn.f64 	%fd711, %fd710, %fd709, 0d3EC71DEE62401315;
	fma.rn.f64 	%fd712, %fd711, %fd709, 0d3EFA01997C89EB71;
	fma.rn.f64 	%fd713, %fd712, %fd709, 0d3F2A01A014761F65;
	fma.rn.f64 	%fd714, %fd713, %fd709, 0d3F56C16C1852B7AF;
	fma.rn.f64 	%fd715, %fd714, %fd709, 0d3F81111111122322;
	fma.rn.f64 	%fd716, %fd715, %fd709, 0d3FA55555555502A1;
	fma.rn.f64 	%fd717, %fd716, %fd709, 0d3FC5555555555511;
	fma.rn.f64 	%fd718, %fd717, %fd709, 0d3FE000000000000B;
	fma.rn.f64 	%fd719, %fd718, %fd709, 0d3FF0000000000000;
	fma.rn.f64 	%fd720, %fd719, %fd709, 0d3FF0000000000000;
	{
	.reg .b32 %temp; 
	mov.b64 	{%r33, %temp}, %fd720;
	}
	{
	.reg .b32 %temp; 
	mov.b64 	{%temp, %r34}, %fd720;
	}
	shl.b32 	%r135, %r32, 20;
	add.s32 	%r136, %r135, %r34;
	mov.b64 	%fd1142, {%r33, %r136};
	{
	.reg .b32 %temp; 
	mov.b64 	{%temp, %r137}, %fd118;
	}
	mov.b32 	%f8, %r137;
	abs.f32 	%f2, %f8;
	setp.lt.f32 	%p66, %f2, 0f4086232B;
	@%p66 bra 	$L__BB0_59;
	setp.lt.f64 	%p67, %fd118, 0d0000000000000000;
	add.f64 	%fd721, %fd118, 0d7FF0000000000000;
	selp.f64 	%fd1142, 0d0000000000000000, %fd721, %p67;
	setp.geu.f32 	%p68, %f2, 0f40874800;
	@%p68 bra 	$L__BB0_59;
	shr.u32 	%r138, %r32, 31;
	add.s32 	%r139, %r32, %r138;
	shr.s32 	%r140, %r139, 1;
	shl.b32 	%r141, %r140, 20;
	add.s32 	%r142, %r34, %r141;
	mov.b64 	%fd722, {%r33, %r142};
	sub.s32 	%r143, %r32, %r140;
	shl.b32 	%r144, %r143, 20;
	add.s32 	%r145, %r144, 1072693248;
	mov.b32 	%r146, 0;
	mov.b64 	%fd723, {%r146, %r145};
	mul.f64 	%fd1142, %fd723, %fd722;
$L__BB0_59:
	mul.f64 	%fd724, %fd86, %fd115;
	mul.f64 	%fd123, %fd724, %fd1142;
	mul.f64 	%fd725, %fd115, %fd1121;
	fma.rn.f64 	%fd726, %fd114, %fd1122, %fd725;
	fma.rn.f64 	%fd124, %fd116, %fd1120, %fd726;
	abs.f64 	%fd125, %fd124;
	setp.eq.f64 	%p69, %fd125, 0d7FF0000000000000;
	@%p69 bra 	$L__BB0_62;
	mul.f64 	%fd727, %fd124, 0d3FE45F306DC9C883;
	cvt.rni.s32.f64 	%r207, %fd727;
	cvt.rn.f64.s32 	%fd728, %r207;
	fma.rn.f64 	%fd729, %fd728, 0dBFF921FB54442D18, %fd124;
	fma.rn.f64 	%fd730, %fd728, 0dBC91A62633145C00, %fd729;
	fma.rn.f64 	%fd1143, %fd728, 0dB97B839A252049C0, %fd730;
	setp.ltu.f64 	%p70, %fd125, 0d41E0000000000000;
	@%p70 bra 	$L__BB0_63;
	{ // callseq 1, 0
	.param .b64 param0;
	st.param.f64 	[param0], %fd124;
	.param .align 16 .b8 retval0[16];
	call.uni (retval0), 
	__internal_trig_reduction_slowpathd, 
	(
	param0
	);
	ld.param.f64 	%fd1143, [retval0];
	ld.param.b32 	%r207, [retval0+8];
	} // callseq 1
	bra.uni 	$L__BB0_63;
$L__BB0_62:
	mov.f64 	%fd732, 0d0000000000000000;
	mul.rn.f64 	%fd1143, %fd124, %fd732;
	mov.b32 	%r207, 0;
$L__BB0_63:
	shl.b32 	%r149, %r207, 6;
	cvt.u64.u32 	%rd38, %r149;
	and.b64  	%rd39, %rd38, 64;
	mov.u64 	%rd40, __cudart_sin_cos_coeffs;
	add.s64 	%rd41, %rd40, %rd39;
	mul.rn.f64 	%fd733, %fd1143, %fd1143;
	and.b32  	%r150, %r207, 1;
	setp.eq.b32 	%p71, %r150, 1;
	selp.f64 	%fd734, 0dBDA8FF8320FD8164, 0d3DE5DB65F9785EBA, %p71;
	ld.global.nc.v2.f64 	{%fd735, %fd736}, [%rd41];
	fma.rn.f64 	%fd737, %fd734, %fd733, %fd735;
	fma.rn.f64 	%fd738, %fd737, %fd733, %fd736;
	ld.global.nc.v2.f64 	{%fd739, %fd740}, [%rd41+16];
	fma.rn.f64 	%fd741, %fd738, %fd733, %fd739;
	fma.rn.f64 	%fd742, %fd741, %fd733, %fd740;
	ld.global.nc.v2.f64 	{%fd743, %fd744}, [%rd41+32];
	fma.rn.f64 	%fd745, %fd742, %fd733, %fd743;
	fma.rn.f64 	%fd746, %fd745, %fd733, %fd744;
	fma.rn.f64 	%fd747, %fd746, %fd1143, %fd1143;
	fma.rn.f64 	%fd748, %fd746, %fd733, 0d3FF0000000000000;
	selp.f64 	%fd749, %fd748, %fd747, %p71;
	and.b32  	%r151, %r207, 2;
	setp.eq.s32 	%p72, %r151, 0;
	mov.f64 	%fd750, 0d0000000000000000;
	sub.f64 	%fd751, %fd750, %fd749;
	selp.f64 	%fd752, %fd749, %fd751, %p72;
	mul.f64 	%fd753, %fd123, %fd752;
	div.rn.f64 	%fd754, %fd753, %fd117;
	add.f64 	%fd755, %fd754, %fd754;
	add.f64 	%fd1156, %fd1156, %fd755;
	neg.f64 	%fd756, %fd755;
	atom.global.add.f64 	%fd757, [%rd11+-20], %fd756;
$L__BB0_64:
	add.s32 	%r38, %r206, 1;
	setp.lt.s32 	%p73, %r206, %r66;
	mov.u32 	%r206, %r38;
	@%p73 bra 	$L__BB0_55;
$L__BB0_65:
	add.s32 	%r39, %r205, 1;
	setp.lt.s32 	%p74, %r205, %r66;
	mov.u32 	%r205, %r39;
	@%p74 bra 	$L__BB0_54;
$L__BB0_66:
	add.s32 	%r40, %r204, 1;
	setp.lt.s32 	%p75, %r204, %r66;
	mov.u32 	%r204, %r40;
	@%p75 bra 	$L__BB0_53;
	mov.b32 	%r208, 0;
$L__BB0_68:
	setp.eq.s32 	%p76, %r208, 0;
	selp.b32 	%r209, 0, %r12, %p76;
	setp.gt.s32 	%p77, %r209, %r66;
	@%p77 bra 	$L__BB0_81;
$L__BB0_69:
	or.b32  	%r153, %r208, %r209;
	setp.eq.s32 	%p78, %r153, 0;
	selp.b32 	%r210, 1, %r12, %p78;
	setp.gt.s32 	%p79, %r210, %r66;
	@%p79 bra 	$L__BB0_80;
$L__BB0_70:
	mul.lo.s32 	%r154, %r208, %r208;
	mad.lo.s32 	%r155, %r209, %r209, %r154;
	mad.lo.s32 	%r156, %r210, %r210, %r155;
	setp.gt.u32 	%p80, %r156, %r7;
	@%p80 bra 	$L__BB0_79;
	ld.global.nc.f64 	%fd758, [%rd12];
	mul.f64 	%fd759, %fd758, 0d401921FB54442D18;
	cvt.rn.f64.u32 	%fd760, %r208;
	fma.rn.f64 	%fd761, %fd759, %fd760, 0d0000000000000000;
	ld.global.nc.f64 	%fd762, [%rd12+24];
	mul.f64 	%fd763, %fd762, 0d401921FB54442D18;
	cvt.rn.f64.s32 	%fd764, %r209;
	fma.rn.f64 	%fd765, %fd763, %fd764, %fd761;
	ld.global.nc.f64 	%fd766, [%rd12+48];
	mul.f64 	%fd767, %fd766, 0d401921FB54442D18;
	cvt.rn.f64.s32 	%fd768, %r210;
	fma.rn.f64 	%fd137, %fd767, %fd768, %fd765;
	ld.global.nc.f64 	%fd769, [%rd12+8];
	mul.f64 	%fd770, %fd769, 0d401921FB54442D18;
	fma.rn.f64 	%fd771, %fd770, %fd760, 0d0000000000000000;
	ld.global.nc.f64 	%fd772, [%rd12+32];
	mul.f64 	%fd773, %fd772, 0d401921FB54442D18;
	fma.rn.f64 	%fd774, %fd773, %fd764, %fd771;
	ld.global.nc.f64 	%fd775, [%rd12+56];
	mul.f64 	%fd776, %fd775, 0d401921FB54442D18;
	fma.rn.f64 	%fd138, %fd776, %fd768, %fd774;
	ld.global.nc.f64 	%fd777, [%rd12+16];
	mul.f64 	%fd778, %fd777, 0d401921FB54442D18;
	fma.rn.f64 	%fd779, %fd778, %fd760, 0d0000000000000000;
	ld.global.nc.f64 	%fd780, [%rd12+40];
	mul.f64 	%fd781, %fd780, 0d401921FB54442D18;
	fma.rn.f64 	%fd782, %fd781, %fd764, %fd779;
	ld.global.nc.f64 	%fd783, [%rd12+64];
	mul.f64 	%fd784, %fd783, 0d401921FB54442D18;
	fma.rn.f64 	%fd139, %fd784, %fd768, %fd782;
	mul.f64 	%fd785, %fd138, %fd138;
	fma.rn.f64 	%fd786, %fd137, %fd137, %fd785;
	fma.rn.f64 	%fd140, %fd139, %fd139, %fd786;
	neg.f64 	%fd787, %fd140;
	div.rn.f64 	%fd141, %fd787, %fd88;
	fma.rn.f64 	%fd788, %fd141, 0d3FF71547652B82FE, 0d4338000000000000;
	{
	.reg .b32 %temp; 
	mov.b64 	{%r46, %temp}, %fd788;
	}
	mov.f64 	%fd789, 0dC338000000000000;
	add.rn.f64 	%fd790, %fd788, %fd789;
	fma.rn.f64 	%fd791, %fd790, 0dBFE62E42FEFA39EF, %fd141;
	fma.rn.f64 	%fd792, %fd790, 0dBC7ABC9E3B39803F, %fd791;
	fma.rn.f64 	%fd793, %fd792, 0d3E5ADE1569CE2BDF, 0d3E928AF3FCA213EA;
	fma.rn.f64 	%fd794, %fd793, %fd792, 0d3EC71DEE62401315;
	fma.rn.f64 	%fd795, %fd794, %fd792, 0d3EFA01997C89EB71;
	fma.rn.f64 	%fd796, %fd795, %fd792, 0d3F2A01A014761F65;
	fma.rn.f64 	%fd797, %fd796, %fd792, 0d3F56C16C1852B7AF;
	fma.rn.f64 	%fd798, %fd797, %fd792, 0d3F81111111122322;
	fma.rn.f64 	%fd799, %fd798, %fd792, 0d3FA55555555502A1;
	fma.rn.f64 	%fd800, %fd799, %fd792, 0d3FC5555555555511;
	fma.rn.f64 	%fd801, %fd800, %fd792, 0d3FE000000000000B;
	fma.rn.f64 	%fd802, %fd801, %fd792, 0d3FF0000000000000;
	fma.rn.f64 	%fd803, %fd802, %fd792, 0d3FF0000000000000;
	{
	.reg .b32 %temp; 
	mov.b64 	{%r47, %temp}, %fd803;
	}
	{
	.reg .b32 %temp; 
	mov.b64 	{%temp, %r48}, %fd803;
	}
	shl.b32 	%r157, %r46, 20;
	add.s32 	%r158, %r157, %r48;
	mov.b64 	%fd1150, {%r47, %r158};
	{
	.reg .b32 %temp; 
	mov.b64 	{%temp, %r159}, %fd141;
	}
	mov.b32 	%f9, %r159;
	abs.f32 	%f3, %f9;
	setp.lt.f32 	%p81, %f3, 0f4086232B;
	@%p81 bra 	$L__BB0_74;
	setp.lt.f64 	%p82, %fd141, 0d0000000000000000;
	add.f64 	%fd804, %fd141, 0d7FF0000000000000;
	selp.f64 	%fd1150, 0d0000000000000000, %fd804, %p82;
	setp.geu.f32 	%p83, %f3, 0f40874800;
	@%p83 bra 	$L__BB0_74;
	shr.u32 	%r160, %r46, 31;
	add.s32 	%r161, %r46, %r160;
	shr.s32 	%r162, %r161, 1;
	shl.b32 	%r163, %r162, 20;
	add.s32 	%r164, %r48, %r163;
	mov.b64 	%fd805, {%r47, %r164};
	sub.s32 	%r165, %r46, %r162;
	shl.b32 	%r166, %r165, 20;
	add.s32 	%r167, %r166, 1072693248;
	mov.b32 	%r168, 0;
	mov.b64 	%fd806, {%r168, %r167};
	mul.f64 	%fd1150, %fd806, %fd805;
$L__BB0_74:
	mul.f64 	%fd807, %fd86, %fd139;
	mul.f64 	%fd146, %fd807, %fd1150;
	mul.f64 	%fd808, %fd138, %fd1121;
	fma.rn.f64 	%fd809, %fd137, %fd1122, %fd808;
	fma.rn.f64 	%fd147, %fd139, %fd1120, %fd809;
	abs.f64 	%fd148, %fd147;
	setp.eq.f64 	%p84, %fd148, 0d7FF0000000000000;
	@%p84 bra 	$L__BB0_77;
	mul.f64 	%fd810, %fd147, 0d3FE45F306DC9C883;
	cvt.rni.s32.f64 	%r211, %fd810;
	cvt.rn.f64.s32 	%fd811, %r211;
	fma.rn.f64 	%fd812, %fd811, 0dBFF921FB54442D18, %fd147;
	fma.rn.f64 	%fd813, %fd811, 0dBC91A62633145C00, %fd812;
	fma.rn.f64 	%fd1151, %fd811, 0dB97B839A252049C0, %fd813;
	setp.ltu.f64 	%p85, %fd148, 0d41E0000000000000;
	@%p85 bra 	$L__BB0_78;
	{ // callseq 2, 0
	.param .b64 param0;
	st.param.f64 	[param0], %fd147;
	.param .align 16 .b8 retval0[16];
	call.uni (retval0), 
	__internal_trig_reduction_slowpathd, 
	(
	param0
	);
	ld.param.f64 	%fd1151, [retval0];
	ld.param.b32 	%r211, [retval0+8];
	} // callseq 2
	bra.uni 	$L__BB0_78;
$L__BB0_77:
	mov.f64 	%fd815, 0d0000000000000000;
	mul.rn.f64 	%fd1151, %fd147, %fd815;
	mov.b32 	%r211, 0;
$L__BB0_78:
	shl.b32 	%r171, %r211, 6;
	cvt.u64.u32 	%rd42, %r171;
	and.b64  	%rd43, %rd42, 64;
	mov.u64 	%rd44, __cudart_sin_cos_coeffs;
	add.s64 	%rd45, %rd44, %rd43;
	mul.rn.f64 	%fd816, %fd1151, %fd1151;
	and.b32  	%r172, %r211, 1;
	setp.eq.b32 	%p86, %r172, 1;
	selp.f64 	%fd817, 0dBDA8FF8320FD8164, 0d3DE5DB65F9785EBA, %p86;
	ld.global.nc.v2.f64 	{%fd818, %fd819}, [%rd45];
	fma.rn.f64 	%fd820, %fd817, %fd816, %fd818;
	fma.rn.f64 	%fd821, %fd820, %fd816, %fd819;
	ld.global.nc.v2.f64 	{%fd822, %fd823}, [%rd45+16];
	fma.rn.f64 	%fd824, %fd821, %fd816, %fd822;
	fma.rn.f64 	%fd825, %fd824, %fd816, %fd823;
	ld.global.nc.v2.f64 	{%fd826, %fd827}, [%rd45+32];
	fma.rn.f64 	%fd828, %fd825, %fd816, %fd826;
	fma.rn.f64 	%fd829, %fd828, %fd816, %fd827;
	fma.rn.f64 	%fd830, %fd829, %fd1151, %fd1151;
	fma.rn.f64 	%fd831, %fd829, %fd816, 0d3FF0000000000000;
	selp.f64 	%fd832, %fd831, %fd830, %p86;
	and.b32  	%r173, %r211, 2;
	setp.eq.s32 	%p87, %r173, 0;
	mov.f64 	%fd833, 0d0000000000000000;
	sub.f64 	%fd834, %fd833, %fd832;
	selp.f64 	%fd835, %fd832, %fd834, %p87;
	mul.f64 	%fd836, %fd146, %fd835;
	div.rn.f64 	%fd837, %fd836, %fd140;
	add.f64 	%fd838, %fd837, %fd837;
	add.f64 	%fd1155, %fd1155, %fd838;
	neg.f64 	%fd839, %fd838;
	atom.global.add.f64 	%fd840, [%rd11+-12], %fd839;
$L__BB0_79:
	add.s32 	%r52, %r210, 1;
	setp.lt.s32 	%p88, %r210, %r66;
	mov.u32 	%r210, %r52;
	@%p88 bra 	$L__BB0_70;
$L__BB0_80:
	add.s32 	%r53, %r209, 1;
	setp.lt.s32 	%p89, %r209, %r66;
	mov.u32 	%r209, %r53;
	@%p89 bra 	$L__BB0_69;
$L__BB0_81:
	add.s32 	%r54, %r208, 1;
	setp.lt.s32 	%p90, %r208, %r66;
	mov.u32 	%r208, %r54;
	@%p90 bra 	$L__BB0_68;
$L__BB0_82:
	ld.param.u32 	%r191, [_Z20calculateForceKernelP6atom_tidPKdS2_idiid_param_1];
	add.s32 	%r199, %r199, 1;
	setp.eq.s32 	%p91, %r199, %r191;
	@%p91 bra 	$L__BB0_83;
	bra.uni 	$L__BB0_17;
$L__BB0_83:
	ld.param.u32 	%r196, [_Z20calculateForceKernelP6atom_tidPKdS2_idiid_param_5];
	ld.param.u64 	%rd57, [_Z20calculateForceKernelP6atom_tidPKdS2_idiid_param_0];
	cvta.to.global.u64 	%rd46, %rd57;
	mul.wide.s32 	%rd47, %r212, 112;
	add.s64 	%rd8, %rd46, %rd47;
	atom.global.add.f64 	%fd841, [%rd8+48], %fd1157;
	atom.global.add.f64 	%fd842, [%rd8+56], %fd1156;
	atom.global.add.f64 	%fd843, [%rd8+64], %fd1155;
	setp.eq.s32 	%p92, %r196, 2;
	@%p92 bra 	$L__BB0_84;
	bra.uni 	$L__BB0_104;
$L__BB0_84:
	ld.param.f64 	%fd1093, [_Z20calculateForceKernelP6atom_tidPKdS2_idiid_param_2];
	ld.param.u32 	%r192, [_Z20calculateForceKernelP6atom_tidPKdS2_idiid_param_1];
	add.s32 	%r213, %r212, 1;
	setp.ge.s32 	%p93, %r213, %r192;
	mul.f64 	%fd844, %fd1093, %fd1093;
	rcp.rn.f64 	%fd160, %fd844;
	@%p93 bra 	$L__BB0_104;
	ld.param.f64 	%fd1098, [_Z20calculateForceKernelP6atom_tidPKdS2_idiid_param_9];
	neg.f64 	%fd161, %fd1098;
	mul.f64 	%fd162, %fd1098, %fd1098;
$L__BB0_86:
	mov.u32 	%r57, %r212;
	ld.param.u64 	%rd58, [_Z20calculateForceKernelP6atom_tidPKdS2_idiid_param_0];
	mul.wide.s32 	%rd48, %r213, 112;
	cvta.to.global.u64 	%rd49, %rd58;
	add.s64 	%rd50, %rd49, %rd48;
	add.s64 	%rd13, %rd50, 104;
	ld.global.u32 	%r174, [%rd50+72];
	setp.eq.s32 	%p94, %r2, %r174;
	@%p94 bra 	$L__BB0_103;
	ld.param.u64 	%rd63, [_Z20calculateForceKernelP6atom_tidPKdS2_idiid_param_4];
	ld.param.u64 	%rd60, [_Z20calculateForceKernelP6atom_tidPKdS2_idiid_param_3];
	ld.global.f64 	%fd845, [%rd13+-104];
	sub.f64 	%fd1160, %fd1, %fd845;
	ld.global.f64 	%fd846, [%rd13+-96];
	sub.f64 	%fd1159, %fd2, %fd846;
	ld.global.f64 	%fd847, [%rd13+-88];
	sub.f64 	%fd1158, %fd3, %fd847;
	cvta.to.global.u64 	%rd51, %rd63;
	ld.global.nc.f64 	%fd848, [%rd51];
	fma.rn.f64 	%fd849, %fd848, %fd1160, 0d0000000000000000;
	ld.global.nc.f64 	%fd850, [%rd51+8];
	fma.rn.f64 	%fd851, %fd850, %fd1159, %fd849;
	ld.global.nc.f64 	%fd852, [%rd51+16];
	fma.rn.f64 	%fd853, %fd852, %fd1158, %fd851;
	cvt.rni.f64.f64 	%fd854, %fd853;
	ld.global.nc.f64 	%fd855, [%rd51+24];
	fma.rn.f64 	%fd856, %fd855, %fd1160, 0d0000000000000000;
	ld.global.nc.f64 	%fd857, [%rd51+32];
	fma.rn.f64 	%fd858, %fd857, %fd1159, %fd856;
	ld.global.nc.f64 	%fd859, [%rd51+40];
	fma.rn.f64 	%fd860, %fd859, %fd1158, %fd858;
	cvt.rni.f64.f64 	%fd861, %fd860;
	ld.global.nc.f64 	%fd862, [%rd51+48];
	fma.rn.f64 	%fd863, %fd862, %fd1160, 0d0000000000000000;
	ld.global.nc.f64 	%fd864, [%rd51+56];
	fma.rn.f64 	%fd865, %fd864, %fd1159, %fd863;
	ld.global.nc.f64 	%fd866, [%rd51+64];
	fma.rn.f64 	%fd867, %fd866, %fd1158, %fd865;
	cvt.rni.f64.f64 	%fd868, %fd867;
	cvta.to.global.u64 	%rd52, %rd60;
	ld.global.nc.f64 	%fd869, [%rd52];
	fma.rn.f64 	%fd870, %fd869, %fd854, 0d0000000000000000;
	ld.global.nc.f64 	%fd871, [%rd52+8];
	fma.rn.f64 	%fd872, %fd871, %fd861, %fd870;
	ld.global.nc.f64 	%fd873, [%rd52+16];
	fma.rn.f64 	%fd874, %fd873, %fd868, %fd872;
	ld.global.nc.f64 	%fd875, [%rd52+24];
	fma.rn.f64 	%fd876, %fd875, %fd854, 0d0000000000000000;
	ld.global.nc.f64 	%fd877, [%rd52+32];
	fma.rn.f64 	%fd878, %fd877, %fd861, %fd876;
	ld.global.nc.f64 	%fd879, [%rd52+40];
	fma.rn.f64 	%fd880, %fd879, %fd868, %fd878;
	ld.global.nc.f64 	%fd881, [%rd52+48];
	fma.rn.f64 	%fd882, %fd881, %fd854, 0d0000000000000000;
	ld.global.nc.f64 	%fd883, [%rd52+56];
	fma.rn.f64 	%fd884, %fd883, %fd861, %fd882;
	ld.global.nc.f64 	%fd885, [%rd52+64];
	fma.rn.f64 	%fd886, %fd885, %fd868, %fd884;
	sub.f64 	%fd166, %fd1160, %fd874;
	sub.f64 	%fd167, %fd1159, %fd880;
	sub.f64 	%fd168, %fd1158, %fd886;
	mul.f64 	%fd887, %fd1159, %fd1159;
	fma.rn.f64 	%fd888, %fd1160, %fd1160, %fd887;
	mul.f64 	%fd889, %fd167, %fd167;
	fma.rn.f64 	%fd890, %fd166, %fd166, %fd889;
	fma.rn.f64 	%fd169, %fd1158, %fd1158, %fd888;
	fma.rn.f64 	%fd170, %fd168, %fd168, %fd890;
	setp.ge.f64 	%p95, %fd170, 0d0000000000000000;
	@%p95 bra 	$L__BB0_89;
	sqrt.rn.f64 	%fd1161, %fd169;
	bra.uni 	$L__BB0_90;
$L__BB0_89:
	sqrt.rn.f64 	%fd1161, %fd170;
	mov.f64 	%fd1158, %fd168;
	mov.f64 	%fd1159, %fd167;
	mov.f64 	%fd1160, %fd166;
$L__BB0_90:
	ld.param.f64 	%fd1094, [_Z20calculateForceKernelP6atom_tidPKdS2_idiid_param_2];
	setp.gt.f64 	%p96, %fd1161, %fd1094;
	@%p96 bra 	$L__BB0_103;
	setp.eq.f64 	%p97, %fd8, 0d0000000000000000;
	rcp.rn.f64 	%fd177, %fd1161;
	mul.f64 	%fd178, %fd177, %fd177;
	mul.f64 	%fd179, %fd177, %fd178;
	ld.global.f64 	%fd180, [%rd13+-24];
	ld.global.f64 	%fd181, [%rd13+-16];
	ld.global.f64 	%fd182, [%rd13+-8];
	ld.global.f64 	%fd183, [%rd13+-64];
	setp.eq.f64 	%p98, %fd183, 0d0000000000000000;
	mov.f64 	%fd1169, 0d0000000000000000;
	or.pred  	%p99, %p98, %p97;
	mov.f64 	%fd1170, %fd1169;
	mov.f64 	%fd1171, %fd1169;
	@%p99 bra 	$L__BB0_93;
	mul.f64 	%fd892, %fd179, %fd183;
	mul.f64 	%fd893, %fd1160, %fd1160;
	add.f64 	%fd894, %fd893, %fd893;
	mul.f64 	%fd895, %fd1159, %fd1159;
	sub.f64 	%fd896, %fd895, %fd894;
	mul.f64 	%fd897, %fd1158, %fd1158;
	add.f64 	%fd898, %fd896, %fd897;
	mul.f64 	%fd899, %fd178, %fd898;
	add.f64 	%fd900, %fd895, %fd897;
	mul.f64 	%fd901, %fd160, %fd900;
	sub.f64 	%fd902, %fd899, %fd901;
	mul.f64 	%fd903, %fd5, %fd902;
	mul.f64 	%fd904, %fd1160, 0dC008000000000000;
	mul.f64 	%fd905, %fd904, %fd1159;
	mul.f64 	%fd906, %fd178, %fd905;
	mul.f64 	%fd907, %fd160, %fd1160;
	fma.rn.f64 	%fd908, %fd907, %fd1159, %fd906;
	fma.rn.f64 	%fd909, %fd6, %fd908, %fd903;
	mul.f64 	%fd910, %fd904, %fd1158;
	mul.f64 	%fd911, %fd178, %fd910;
	fma.rn.f64 	%fd912, %fd907, %fd1158, %fd911;
	fma.rn.f64 	%fd913, %fd7, %fd912, %fd909;
	fma.rn.f64 	%fd1171, %fd913, %fd892, 0d0000000000000000;
	add.f64 	%fd914, %fd895, %fd895;
	sub.f64 	%fd915, %fd893, %fd914;
	add.f64 	%fd916, %fd897, %fd915;
	mul.f64 	%fd917, %fd178, %fd916;
	add.f64 	%fd918, %fd893, %fd897;
	mul.f64 	%fd919, %fd160, %fd918;
	sub.f64 	%fd920, %fd917, %fd919;
	mul.f64 	%fd921, %fd6, %fd920;
	fma.rn.f64 	%fd922, %fd5, %fd908, %fd921;
	mul.f64 	%fd923, %fd1159, 0dC008000000000000;
	mul.f64 	%fd924, %fd923, %fd1158;
	mul.f64 	%fd925, %fd178, %fd924;
	mul.f64 	%fd926, %fd160, %fd1159;
	fma.rn.f64 	%fd927, %fd926, %fd1158, %fd925;
	fma.rn.f64 	%fd928, %fd7, %fd927, %fd922;
	fma.rn.f64 	%fd1170, %fd928, %fd892, 0d0000000000000000;
	mul.f64 	%fd929, %fd6, %fd927;
	fma.rn.f64 	%fd930, %fd5, %fd912, %fd929;
	add.f64 	%fd931, %fd897, %fd897;
	sub.f64 	%fd932, %fd893, %fd931;
	add.f64 	%fd933, %fd895, %fd932;
	mul.f64 	%fd934, %fd178, %fd933;
	add.f64 	%fd935, %fd893, %fd895;
	mul.f64 	%fd936, %fd160, %fd935;
	sub.f64 	%fd937, %fd934, %fd936;
	fma.rn.f64 	%fd938, %fd7, %fd937, %fd930;
	fma.rn.f64 	%fd1169, %fd938, %fd892, 0d0000000000000000;
$L__BB0_93:
	setp.eq.f64 	%p100, %fd4, 0d0000000000000000;
	@%p100 bra 	$L__BB0_96;
	ld.global.f64 	%fd939, [%rd13];
	setp.eq.f64 	%p101, %fd939, 0d0000000000000000;
	@%p101 bra 	$L__BB0_96;
	mul.f64 	%fd940, %fd177, %fd178;
	mul.f64 	%fd941, %fd940, %fd4;
	mul.f64 	%fd942, %fd1160, %fd1160;
	add.f64 	%fd943, %fd942, %fd942;
	mul.f64 	%fd944, %fd1159, %fd1159;
	sub.f64 	%fd945, %fd944, %fd943;
	mul.f64 	%fd946, %fd1158, %fd1158;
	add.f64 	%fd947, %fd945, %fd946;
	mul.f64 	%fd948, %fd178, %fd947;
	add.f64 	%fd949, %fd944, %fd946;
	mul.f64 	%fd950, %fd160, %fd949;
	sub.f64 	%fd951, %fd948, %fd950;
	mul.f64 	%fd952, %fd1160, 0dC008000000000000;
	mul.f64 	%fd953, %fd952, %fd1159;
	mul.f64 	%fd954, %fd178, %fd953;
	mul.f64 	%fd955, %fd160, %fd1160;
	fma.rn.f64 	%fd956, %fd955, %fd1159, %fd954;
	mul.f64 	%fd957, %fd956, %fd181;
	fma.rn.f64 	%fd958, %fd951, %fd180, %fd957;
	mul.f64 	%fd959, %fd952, %fd1158;
	mul.f64 	%fd960, %fd178, %fd959;
	fma.rn.f64 	%fd961, %fd955, %fd1158, %fd960;
	fma.rn.f64 	%fd962, %fd961, %fd182, %fd958;
	mul.f64 	%fd963, %fd941, %fd962;
	sub.f64 	%fd1171, %fd1171, %fd963;
	add.f64 	%fd964, %fd944, %fd944;
	sub.f64 	%fd965, %fd942, %fd964;
	add.f64 	%fd966, %fd946, %fd965;
	mul.f64 	%fd967, %fd178, %fd966;
	add.f64 	%fd968, %fd942, %fd946;
	mul.f64 	%fd969, %fd160, %fd968;
	sub.f64 	%fd970, %fd967, %fd969;
	mul.f64 	%fd971, %fd970, %fd181;
	fma.rn.f64 	%fd972, %fd956, %fd180, %fd971;
	mul.f64 	%fd973, %fd1159, 0dC008000000000000;
	mul.f64 	%fd974, %fd973, %fd1158;
	mul.f64 	%fd975, %fd178, %fd974;
	mul.f64 	%fd976, %fd160, %fd1159;
	fma.rn.f64 	%fd977, %fd976, %fd1158, %fd975;
	fma.rn.f64 	%fd978, %fd977, %fd182, %fd972;
	mul.f64 	%fd979, %fd941, %fd978;
	sub.f64 	%fd1170, %fd1170, %fd979;
	mul.f64 	%fd980, %fd977, %fd181;
	fma.rn.f64 	%fd981, %fd961, %fd180, %fd980;
	add.f64 	%fd982, %fd946, %fd946;
	sub.f64 	%fd983, %fd942, %fd982;
	add.f64 	%fd984, %fd944, %fd983;
	mul.f64 	%fd985, %fd178, %fd984;
	add.f64 	%fd986, %fd942, %fd944;
	mul.f64 	%fd987, %fd160, %fd986;
	sub.f64 	%fd988, %fd985, %fd987;
	fma.rn.f64 	%fd989, %fd988, %fd182, %fd981;
	mul.f64 	%fd990, %fd941, %fd989;
	sub.f64 	%fd1169, %fd1169, %fd990;
$L__BB0_96:
	@%p97 bra 	$L__BB0_102;
	ld.global.f64 	%fd991, [%rd13];
	setp.eq.f64 	%p103, %fd991, 0d0000000000000000;
	@%p103 bra 	$L__BB0_102;
	mul.f64 	%fd196, %fd1161, %fd161;
	fma.rn.f64 	%fd992, %fd196, 0d3FF71547652B82FE, 0d4338000000000000;
	{
	.reg .b32 %temp; 
	mov.b64 	{%r59, %temp}, %fd992;
	}
	mov.f64 	%fd993, 0dC338000000000000;
	add.rn.f64 	%fd994, %fd992, %fd993;
	fma.rn.f64 	%fd995, %fd994, 0dBFE62E42FEFA39EF, %fd196;
	fma.rn.f64 	%fd996, %fd994, 0dBC7ABC9E3B39803F, %fd995;
	fma.rn.f64 	%fd997, %fd996, 0d3E5ADE1569CE2BDF, 0d3E928AF3FCA213EA;
	fma.rn.f64 	%fd998, %fd997, %fd996, 0d3EC71DEE62401315;
	fma.rn.f64 	%fd999, %fd998, %fd996, 0d3EFA01997C89EB71;
	fma.rn.f64 	%fd1000, %fd999, %fd996, 0d3F2A01A014761F65;
	fma.rn.f64 	%fd1001, %fd1000, %fd996, 0d3F56C16C1852B7AF;
	fma.rn.f64 	%fd1002, %fd1001, %fd996, 0d3F81111111122322;
	fma.rn.f64 	%fd1003, %fd1002, %fd996, 0d3FA55555555502A1;
	fma.rn.f64 	%fd1004, %fd1003, %fd996, 0d3FC5555555555511;
	fma.rn.f64 	%fd1005, %fd1004, %fd996, 0d3FE000000000000B;
	fma.rn.f64 	%fd1006, %fd1005, %fd996, 0d3FF0000000000000;
	fma.rn.f64 	%fd1007, %fd1006, %fd996, 0d3FF0000000000000;
	{
	.reg .b32 %temp; 
	mov.b64 	{%r60, %temp}, %fd1007;
	}
	{
	.reg .b32 %temp; 
	mov.b64 	{%temp, %r61}, %fd1007;
	}
	shl.b32 	%r175, %r59, 20;
	add.s32 	%r176, %r175, %r61;
	mov.b64 	%fd1168, {%r60, %r176};
	{
	.reg .b32 %temp; 
	mov.b64 	{%temp, %r177}, %fd196;
	}
	mov.b32 	%f10, %r177;
	abs.f32 	%f4, %f10;
	setp.lt.f32 	%p104, %f4, 0f4086232B;
	@%p104 bra 	$L__BB0_101;
	setp.lt.f64 	%p105, %fd196, 0d0000000000000000;
	add.f64 	%fd1008, %fd196, 0d7FF0000000000000;
	selp.f64 	%fd1168, 0d0000000000000000, %fd1008, %p105;
	setp.geu.f32 	%p106, %f4, 0f40874800;
	@%p106 bra 	$L__BB0_101;
	shr.u32 	%r178, %r59, 31;
	add.s32 	%r179, %r59, %r178;
	shr.s32 	%r180, %r179, 1;
	shl.b32 	%r181, %r180, 20;
	add.s32 	%r182, %r61, %r181;
	mov.b64 	%fd1009, {%r60, %r182};
	sub.s32 	%r183, %r59, %r180;
	shl.b32 	%r184, %r183, 20;
	add.s32 	%r185, %r184, 1072693248;
	mov.b32 	%r186, 0;
	mov.b64 	%fd1010, {%r186, %r185};
	mul.f64 	%fd1168, %fd1010, %fd1009;
$L__BB0_101:
	ld.param.f64 	%fd1099, [_Z20calculateForceKernelP6atom_tidPKdS2_idiid_param_9];
	mul.f64 	%fd1011, %fd177, %fd178;
	mul.f64 	%fd1012, %fd178, %fd1011;
	mul.f64 	%fd1013, %fd1161, %fd1161;
	fma.rn.f64 	%fd1014, %fd1099, %fd1161, 0d3FF0000000000000;
	mul.f64 	%fd1015, %fd1099, 0d3FE0000000000000;
	mul.f64 	%fd1016, %fd1099, %fd1015;
	fma.rn.f64 	%fd1017, %fd1016, %fd1013, %fd1014;
	mul.f64 	%fd1018, %fd1161, %fd1013;
	mul.f64 	%fd1019, %fd1099, %fd162;
	mul.f64 	%fd1020, %fd1019, %fd1018;
	div.rn.f64 	%fd1021, %fd1020, 0d4018000000000000;
	add.f64 	%fd1022, %fd1017, %fd1021;
	mul.f64 	%fd1023, %fd1012, 0d4008000000000000;
	mul.f64 	%fd1024, %fd6, %fd181;
	fma.rn.f64 	%fd1025, %fd5, %fd180, %fd1024;
	fma.rn.f64 	%fd1026, %fd7, %fd182, %fd1025;
	mul.f64 	%fd1027, %fd1023, %fd1026;
	mul.f64 	%fd1028, %fd1017, %fd1168;
	mov.f64 	%fd1029, 0d3FF0000000000000;
	sub.f64 	%fd1030, %fd1029, %fd1028;
	mul.f64 	%fd1031, %fd178, %fd1012;
	mul.f64 	%fd1032, %fd1031, 0dC02E000000000000;
	mul.f64 	%fd1033, %fd6, %fd1159;
	fma.rn.f64 	%fd1034, %fd5, %fd1160, %fd1033;
	fma.rn.f64 	%fd1035, %fd7, %fd1158, %fd1034;
	mul.f64 	%fd1036, %fd1032, %fd1035;
	mul.f64 	%fd1037, %fd181, %fd1159;
	fma.rn.f64 	%fd1038, %fd180, %fd1160, %fd1037;
	fma.rn.f64 	%fd1039, %fd182, %fd1158, %fd1038;
	mul.f64 	%fd1040, %fd1036, %fd1039;
	mul.f64 	%fd1041, %fd1022, %fd1168;
	sub.f64 	%fd1042, %fd1029, %fd1041;
	mul.f64 	%fd1043, %fd1040, %fd1042;
	fma.rn.f64 	%fd1044, %fd1027, %fd1030, %fd1043;
	mul.f64 	%fd1045, %fd1023, %fd1039;
	mul.f64 	%fd1046, %fd1045, %fd1042;
	mul.f64 	%fd1047, %fd1023, %fd1035;
	mul.f64 	%fd1048, %fd1047, %fd1042;
	neg.f64 	%fd1049, %fd1026;
	mul.f64 	%fd1050, %fd1011, %fd1049;
	fma.rn.f64 	%fd1051, %fd1099, %fd177, %fd162;
	mul.f64 	%fd1052, %fd177, %fd1168;
	mul.f64 	%fd1053, %fd1099, %fd1052;
	mul.f64 	%fd1054, %fd1017, %fd1053;
	mul.f64 	%fd1055, %fd1051, %fd1168;
	sub.f64 	%fd1056, %fd1054, %fd1055;
	mul.f64 	%fd1057, %fd1050, %fd1056;
	mul.f64 	%fd1058, %fd1047, %fd1039;
	mul.f64 	%fd1059, %fd1161, 0d3FE0000000000000;
	mul.f64 	%fd1060, %fd1099, %fd1059;
	mul.f64 	%fd1061, %fd1099, %fd1060;
	fma.rn.f64 	%fd1062, %fd1099, %fd1061, %fd1051;
	mul.f64 	%fd1063, %fd1022, %fd1053;
	mul.f64 	%fd1064, %fd1062, %fd1168;
	sub.f64 	%fd1065, %fd1063, %fd1064;
	mul.f64 	%fd1066, %fd1058, %fd1065;
	mul.f64 	%fd1067, %fd1160, %fd1044;
	fma.rn.f64 	%fd1068, %fd5, %fd1046, %fd1067;
	fma.rn.f64 	%fd1069, %fd180, %fd1048, %fd1068;
	fma.rn.f64 	%fd1070, %fd1160, %fd1057, %fd1069;
	fma.rn.f64 	%fd1071, %fd1160, %fd1066, %fd1070;
	add.f64 	%fd1171, %fd1171, %fd1071;
	mul.f64 	%fd1072, %fd1159, %fd1044;
	fma.rn.f64 	%fd1073, %fd6, %fd1046, %fd1072;
	fma.rn.f64 	%fd1074, %fd1048, %fd181, %fd1073;
	fma.rn.f64 	%fd1075, %fd1159, %fd1057, %fd1074;
	fma.rn.f64 	%fd1076, %fd1159, %fd1066, %fd1075;
	add.f64 	%fd1170, %fd1170, %fd1076;
	mul.f64 	%fd1077, %fd1158, %fd1044;
	fma.rn.f64 	%fd1078, %fd7, %fd1046, %fd1077;
	fma.rn.f64 	%fd1079, %fd1048, %fd182, %fd1078;
	fma.rn.f64 	%fd1080, %fd1158, %fd1057, %fd1079;
	fma.rn.f64 	%fd1081, %fd1158, %fd1066, %fd1080;
	add.f64 	%fd1169, %fd1169, %fd1081;
$L__BB0_102:
	atom.global.add.f64 	%fd1082, [%rd8+48], %fd1171;
	neg.f64 	%fd1083, %fd1171;
	atom.global.add.f64 	%fd1084, [%rd13+-56], %fd1083;
	atom.global.add.f64 	%fd1085, [%rd8+56], %fd1170;
	neg.f64 	%fd1086, %fd1170;
	atom.global.add.f64 	%fd1087, [%rd13+-48], %fd1086;
	atom.global.add.f64 	%fd1088, [%rd8+64], %fd1169;
	neg.f64 	%fd1089, %fd1169;
	atom.global.add.f64 	%fd1090, [%rd13+-40], %fd1089;
$L__BB0_103:
	ld.param.u32 	%r193, [_Z20calculateForceKernelP6atom_tidPKdS2_idiid_param_1];
	add.s32 	%r213, %r213, 1;
	add.s32 	%r212, %r57, 1;
	add.s32 	%r187, %r57, 2;
	setp.lt.s32 	%p107, %r187, %r193;
	@%p107 bra 	$L__BB0_86;
$L__BB0_104:
	ret;

}
.func  (.param .align 16 .b8 func_retval0[16]) __internal_trig_reduction_slowpathd(
	.param .b64 __internal_trig_reduction_slowpathd_param_0
)
{
	.local .align 8 .b8 	__local_depot1[40];
	.reg .b64 	%SP;
	.reg .b64 	%SPL;
	.reg .pred 	%p<10>;
	.reg .b32 	%r<47>;
	.reg .b64 	%rd<74>;
	.reg .b64 	%fd<5>;

	mov.u64 	%SPL, __local_depot1;
	ld.param.f64 	%fd4, [__internal_trig_reduction_slowpathd_param_0];
	add.u64 	%rd1, %SPL, 0;
	{
	.reg .b32 %temp; 
	mov.b64 	{%temp, %r1}, %fd4;
	}
	shr.u32 	%r2, %r1, 20;
	and.b32  	%r3, %r2, 2047;
	setp.eq.s32 	%p1, %r3, 2047;
	mov.b32 	%r46, 0;
	@%p1 bra 	$L__BB1_9;
	add.s32 	%r20, %r3, -1024;
	mov.b64 	%rd20, %fd4;
	shl.b64 	%rd2, %rd20, 11;
	shr.u32 	%r4, %r20, 6;
	sub.s32 	%r45, 15, %r4;
	sub.s32 	%r21, 19, %r4;
	setp.lt.u32 	%p2, %r20, 128;
	selp.b32 	%r6, 18, %r21, %p2;
	setp.ge.s32 	%p3, %r45, %r6;
	mov.b64 	%rd70, 0;
	@%p3 bra 	$L__BB1_4;
	add.s32 	%r23, %r6, %r4;
	neg.s32 	%r43, %r23;
	or.b64  	%rd3, %rd2, -9223372036854775808;
	mov.b64 	%rd70, 0;
	mov.b32 	%r42, 0;
	mov.u64 	%rd25, __cudart_i2opi_d;
	mov.u32 	%r44, %r45;
$L__BB1_3:
	.pragma "nounroll";
	mul.wide.s32 	%rd22, %r42, 8;
	add.s64 	%rd23, %rd1, %rd22;
	mul.wide.s32 	%rd24, %r44, 8;
	add.s64 	%rd26, %rd25, %rd24;
	ld.global.nc.u64 	%rd27, [%rd26];
	{
	.reg .u32 %r0, %r1, %r2, %r3, %alo, %ahi, %blo, %bhi, %clo, %chi;
	mov.b64 	{%alo,%ahi}, %rd27;
	mov.b64 	{%blo,%bhi}, %rd3;
	mov.b64 	{%clo,%chi}, %rd70;
	mad.lo.cc.u32 	%r0, %alo, %blo, %clo;
	madc.hi.cc.u32 	%r1, %alo, %blo, %chi;
	madc.hi.u32 	%r2, %alo, %bhi, 0;
	mad.lo.cc.u32 	%r1, %alo, %bhi, %r1;
	madc.hi.cc.u32 	%r2, %ahi, %blo, %r2;
	madc.hi.u32 	%r3, %ahi, %bhi, 0;
	mad.lo.cc.u32 	%r1, %ahi, %blo, %r1;
	madc.lo.cc.u32 	%r2, %ahi, %bhi, %r2;
	addc.u32 	%r3, %r3, 0;
	mov.b64 	%rd28, {%r0,%r1};
	mov.b64 	%rd70, {%r2,%r3};
	}
	st.local.u64 	[%rd23], %rd28;
	add.s32 	%r44, %r44, 1;
	add.s32 	%r43, %r43, 1;
	add.s32 	%r42, %r42, 1;
	setp.ne.s32 	%p4, %r43, -15;
	mov.u32 	%r45, %r6;
	@%p4 bra 	$L__BB1_3;
$L__BB1_4:
	cvt.s64.s32 	%rd29, %r45;
	cvt.u64.u32 	%rd30, %r4;
	add.s64 	%rd31, %rd30, %rd29;
	shl.b64 	%rd32, %rd31, 3;
	add.s64 	%rd33, %rd1, %rd32;
	st.local.u64 	[%rd33+-120], %rd70;
	and.b32  	%r15, %r2, 63;
	ld.local.u64 	%rd72, [%rd1+16];
	ld.local.u64 	%rd71, [%rd1+24];
	setp.eq.s32 	%p5, %r15, 0;
	@%p5 bra 	$L__BB1_6;
	shl.b64 	%rd34, %rd71, %r15;
	shr.u64 	%rd35, %rd72, 1;
	xor.b32  	%r24, %r15, 63;
	shr.u64 	%rd36, %rd35, %r24;
	or.b64  	%rd71, %rd34, %rd36;
	ld.local.u64 	%rd37, [%rd1+8];
	shl.b64 	%rd38, %rd72, %r15;
	shr.u64 	%rd39, %rd37, 1;
	shr.u64 	%rd40, %rd39, %r24;
	or.b64  	%rd72, %rd38, %rd40;
$L__BB1_6:
	and.b32  	%r25, %r1, -2147483648;
	shr.u64 	%rd41, %rd71, 62;
	cvt.u32.u64 	%r26, %rd41;
	mov.b64 	{%r27, %r28}, %rd71;
	mov.b64 	{%r29, %r30}, %rd72;
	shf.l.wrap.b32 	%r31, %r30, %r27, 2;
	shf.l.wrap.b32 	%r32, %r27, %r28, 2;
	mov.b64 	%rd42, {%r31, %r32};
	shl.b64 	%rd43, %rd72, 2;
	shr.u64 	%rd44, %rd42, 63;
	cvt.u32.u64 	%r33, %rd44;
	add.s32 	%r34, %r33, %r26;
	setp.eq.s32 	%p6, %r25, 0;
	neg.s32 	%r35, %r34;
	selp.b32 	%r46, %r34, %r35, %p6;
	setp.gt.s64 	%p7, %rd42, -1;
	mov.b64 	%rd45, 0;
	{
	.reg .u32 %r0, %r1, %r2, %r3, %a0, %a1, %a2, %a3, %b0, %b1, %b2, %b3;
	mov.b64 	{%a0,%a1}, %rd45;
	mov.b64 	{%a2,%a3}, %rd45;
	mov.b64 	{%b0,%b1}, %rd43;
	mov.b64 	{%b2,%b3}, %rd42;
	sub.cc.u32 	%r0, %a0, %b0;
	subc.cc.u32 	%r1, %a1, %b1;
	subc.cc.u32 	%r2, %a2, %b2;
	subc.u32 	%r3, %a3, %b3;
	mov.b64 	%rd46, {%r0,%r1};
	mov.b64 	%rd47, {%r2,%r3};
	}
	xor.b32  	%r36, %r25, -2147483648;
	selp.b64 	%rd73, %rd42, %rd47, %p7;
	selp.b64 	%rd14, %rd43, %rd46, %p7;
	selp.b32 	%r17, %r25, %r36, %p7;
	clz.b64 	%r37, %rd73;
	cvt.u64.u32 	%rd15, %r37;
	setp.eq.s32 	%p8, %r37, 0;
	@%p8 bra 	$L__BB1_8;
	cvt.u32.u64 	%r38, %rd15;
	and.b32  	%r39, %r38, 63;
	shl.b64 	%rd48, %rd73, %r39;
	shr.u64 	%rd49, %rd14, 1;
	not.b32 	%r40, %r38;
	and.b32  	%r41, %r40, 63;
	shr.u64 	%rd50, %rd49, %r41;
	or.b64  	%rd73, %rd48, %rd50;
$L__BB1_8:
	mov.b64 	%rd51, -3958705157555305931;
	{
	.reg .u32 %r0, %r1, %r2, %r3, %alo, %ahi, %blo, %bhi;
	mov.b64 	{%alo,%ahi}, %rd73;
	mov.b64 	{%blo,%bhi}, %rd51;
	mul.lo.u32 	%r0, %alo, %blo;
	mul.hi.u32 	%r1, %alo, %blo;
	mad.lo.cc.u32 	%r1, %alo, %bhi, %r1;
	madc.hi.u32 	%r2, %alo, %bhi, 0;
	mad.lo.cc.u32 	%r1, %ahi, %blo, %r1;
	madc.hi.cc.u32 	%r2, %ahi, %blo, %r2;
	madc.hi.u32 	%r3, %ahi, %bhi, 0;
	mad.lo.cc.u32 	%r2, %ahi, %bhi, %r2;
	addc.u32 	%r3, %r3, 0;
	mov.b64 	%rd52, {%r0,%r1};
	mov.b64 	%rd53, {%r2,%r3};
	}
	setp.gt.s64 	%p9, %rd53, 0;
	{
	.reg .u32 %r0, %r1, %r2, %r3, %a0, %a1, %a2, %a3, %b0, %b1, %b2, %b3;
	mov.b64 	{%a0,%a1}, %rd52;
	mov.b64 	{%a2,%a3}, %rd53;
	mov.b64 	{%b0,%b1}, %rd52;
	mov.b64 	{%b2,%b3}, %rd53;
	add.cc.u32 	%r0, %a0, %b0;
	addc.cc.u32 	%r1, %a1, %b1;
	addc.cc.u32 	%r2, %a2, %b2;
	addc.u32 	%r3, %a3, %b3;
	mov.b64 	%rd54, {%r0,%r1};
	mov.b64 	%rd55, {%r2,%r3};
	}
	selp.b64 	%rd56, %rd55, %rd53, %p9;
	selp.s64 	%rd57, -1, 0, %p9;
	sub.s64 	%rd58, %rd57, %rd15;
	cvt.u64.u32 	%rd59, %r17;
	shl.b64 	%rd60, %rd59, 32;
	add.s64 	%rd61, %rd56, 1;
	shr.u64 	%rd62, %rd61, 10;
	add.s64 	%rd63, %rd62, 1;
	shr.u64 	%rd64, %rd63, 1;
	shl.b64 	%rd65, %rd58, 52;
	add.s64 	%rd66, %rd65, %rd64;
	add.s64 	%rd67, %rd66, 4602678819172646912;
	or.b64  	%rd68, %rd67, %rd60;
	mov.b64 	%fd4, %rd68;
$L__BB1_9:
	st.param.f64 	[func_retval0], %fd4;
	st.param.b32 	[func_retval0+8], %r46;
	ret;

}


// ===== COMPILED SASS (sm_100) =====

	.target	sm_100

	.elftype	@"ET_EXEC"


//--------------------- .note.nv.tkinfo           --------------------------
	.section	.note.nv.tkinfo,"",@"SHT_NOTE"
	.sectionflags	@"SHF_NOTE_NV_TKINFO"
	.tkinfo
        /*0018*/ 	.word	0x00000002
        /*0030*/ 	.string	""
        /*0030*/ 	.string	"ptxas"
        /*0030*/ 	.string	"Cuda compilation tools, release 13.0, V13.0.88"
        /*0030*/ 	.string	"Build cuda_13.0.r13.0/compiler.36424714_0"
        /*0030*/ 	.string	"-arch sm_100 -m 64 "



//--------------------- .note.nv.cuinfo           --------------------------
	.section	.note.nv.cuinfo,"",@"SHT_NOTE"
	.sectionflags	@"SHF_NOTE_NV_CUINFO"
        /*0018*/ 	.short	0x0002
        /*001a*/ 	.short	0x0064
        /*001c*/ 	.short	0x0082
	.zero		2


//--------------------- .nv.info                  --------------------------
	.section	.nv.info,"",@"SHT_CUDA_INFO"
	.align	4


	//----- nvinfo : EIATTR_REGCOUNT
	.align		4
        /*0000*/ 	.byte	0x04, 0x2f
        /*0002*/ 	.short	(.L_3 - .L_2)
	.align		4
.L_2:
        /*0004*/ 	.word	index@(_Z20calculateForceKernelP6atom_tidPKdS2_idiid)
        /*0008*/ 	.word	0x00000054


	//----- nvinfo : EIATTR_FRAME_SIZE
	.align		4
.L_3:
        /*000c*/ 	.byte	0x04, 0x11
        /*000e*/ 	.short	(.L_5 - .L_4)
	.align		4
.L_4:
        /*0010*/ 	.word	index@($_Z20calculateForceKernelP6atom_tidPKdS2_idiid$__internal_trig_reduction_slowpathd)
        /*0014*/ 	.word	0x00000028


	//----- nvinfo : EIATTR_FRAME_SIZE
	.align		4
.L_5:
        /*0018*/ 	.byte	0x04, 0x11
        /*001a*/ 	.short	(.L_7 - .L_6)
	.align		4
.L_6:
        /*001c*/ 	.word	index@($__internal_2_$__cuda_sm20_dsqrt_rn_f64_mediumpath_v1)
        /*0020*/ 	.word	0x00000028


	//----- nvinfo : EIATTR_FRAME_SIZE
	.align		4
.L_7:
        /*0024*/ 	.byte	0x04, 0x11
        /*0026*/ 	.short	(.L_9 - .L_8)
	.align		4
.L_8:
        /*0028*/ 	.word	index@($__internal_1_$__cuda_sm20_div_rn_f64_full)
        /*002c*/ 	.word	0x00000028


	//----- nvinfo : EIATTR_FRAME_SIZE
	.align		4
.L_9:
        /*0030*/ 	.byte	0x04, 0x11
        /*0032*/ 	.short	(.L_11 - .L_10)
	.align		4
.L_10:
        /*0034*/ 	.word	index@($__internal_0_$__cuda_sm20_dblrcp_rn_slowpath_v3)
        /*0038*/ 	.word	0x00000028


	//----- nvinfo : EIATTR_FRAME_SIZE
	.align		4
.L_11:
        /*003c*/ 	.byte	0x04, 0x11
        /*003e*/ 	.short	(.L_13 - .L_12)
	.align		4
.L_12:
        /*0040*/ 	.word	index@(_Z20calculateForceKernelP6atom_tidPKdS2_idiid)
        /*0044*/ 	.word	0x00000028


	//----- nvinfo : EIATTR_MIN_STACK_SIZE
	.align		4
.L_13:
        /*0048*/ 	.byte	0x04, 0x12
        /*004a*/ 	.short	(.L_15 - .L_14)
	.align		4
.L_14:
        /*004c*/ 	.word	index@(_Z20calculateForceKernelP6atom_tidPKdS2_idiid)
        /*0050*/ 	.word	0x00000028
.L_15:


//--------------------- .nv.compat                --------------------------
	.section	.nv.compat,"",@"SHT_CUDA_COMPAT_INFO"
	.align	4
        /*0000*/ 	.byte	0x02, 0x09, 0x00, 0x00, 0x02, 0x02, 0x01, 0x00, 0x02, 0x05, 0x05, 0x00, 0x03, 0x07, 0x01, 0x01
        /*0010*/ 	.byte	0x02, 0x03, 0x00, 0x00, 0x02, 0x06, 0x01, 0x00, 0x04, 0x0b, 0x08, 0x00, 0x01, 0x00, 0x00, 0x00
        /*0020*/ 	.byte	0x00, 0x00, 0x00, 0x00


//--------------------- .nv.info._Z20calculateForceKernelP6atom_tidPKdS2_idiid --------------------------
	.section	.nv.info._Z20calculateForceKernelP6atom_tidPKdS2_idiid,"",@"SHT_CUDA_INFO"
	.sectionflags	@""
	.align	4


	//----- nvinfo : EIATTR_CUDA_API_VERSION
	.align		4
        /*0000*/ 	.byte	0x04, 0x37
        /*0002*/ 	.short	(.L_17 - .L_16)
.L_16:
        /*0004*/ 	.word	0x00000082


	//----- nvinfo : EIATTR_KPARAM_INFO
	.align		4
.L_17:
        /*0008*/ 	.byte	0x04, 0x17
        /*000a*/ 	.short	(.L_19 - .L_18)
.L_18:
        /*000c*/ 	.word	0x00000000
        /*0010*/ 	.short	0x0009
        /*0012*/ 	.short	0x0040
        /*0014*/ 	.byte	0x00, 0xf0, 0x21, 0x00


	//----- nvinfo : EIATTR_KPARAM_INFO
	.align		4
.L_19:
        /*0018*/ 	.byte	0x04, 0x17
        /*001a*/ 	.short	(.L_21 - .L_20)
.L_20:
        /*001c*/ 	.word	0x00000000
        /*0020*/ 	.short	0x0008
        /*0022*/ 	.short	0x003c
        /*0024*/ 	.byte	0x00, 0xf0, 0x11, 0x00


	//----- nvinfo : EIATTR_KPARAM_INFO
	.align		4
.L_21:
        /*0028*/ 	.byte	0x04, 0x17
        /*002a*/ 	.short	(.L_23 - .L_22)
.L_22:
        /*002c*/ 	.word	0x00000000
        /*0030*/ 	.short	0x0007
        /*0032*/ 	.short	0x0038
        /*0034*/ 	.byte	0x00, 0xf0, 0x11, 0x00


	//----- nvinfo : EIATTR_KPARAM_INFO
	.align		4
.L_23:
        /*0038*/ 	.byte	0x04, 0x17
        /*003a*/ 	.short	(.L_25 - .L_24)
.L_24:
        /*003c*/ 	.word	0x00000000
        /*0040*/ 	.short	0x0006
        /*0042*/ 	.short	0x0030
        /*0044*/ 	.byte	0x00, 0xf0, 0x21, 0x00


	//----- nvinfo : EIATTR_KPARAM_INFO
	.align		4
.L_25:
        /*0048*/ 	.byte	0x04, 0x17
        /*004a*/ 	.short	(.L_27 - .L_26)
.L_26:
        /*004c*/ 	.word	0x00000000
        /*0050*/ 	.short	0x0005
        /*0052*/ 	.short	0x0028
        /*0054*/ 	.byte	0x00, 0xf0, 0x11, 0x00


	//----- nvinfo : EIATTR_KPARAM_INFO
	.align		4
.L_27:
        /*0058*/ 	.byte	0x04, 0x17
        /*005a*/ 	.short	(.L_29 - .L_28)
.L_28:
        /*005c*/ 	.word	0x00000000
        /*0060*/ 	.short	0x0004
        /*0062*/ 	.short	0x0020
        /*0064*/ 	.byte	0x00, 0xf5, 0x21, 0x00


	//----- nvinfo : EIATTR_KPARAM_INFO
	.align		4
.L_29:
        /*0068*/ 	.byte	0x04, 0x17
        /*006a*/ 	.short	(.L_31 - .L_30)
.L_30:
        /*006c*/ 	.word	0x00000000
        /*0070*/ 	.short	0x0003
        /*0072*/ 	.short	0x0018
        /*0074*/ 	.byte	0x00, 0xf5, 0x21, 0x00


	//----- nvinfo : EIATTR_KPARAM_INFO
	.align		4
.L_31:
        /*0078*/ 	.byte	0x04, 0x17
        /*007a*/ 	.short	(.L_33 - .L_32)
.L_32:
        /*007c*/ 	.word	0x00000000
        /*0080*/ 	.short	0x0002
        /*0082*/ 	.short	0x0010
        /*0084*/ 	.byte	0x00, 0xf0, 0x21, 0x00


	//----- nvinfo : EIATTR_KPARAM_INFO
	.align		4
.L_33:
        /*0088*/ 	.byte	0x04, 0x17
        /*008a*/ 	.short	(.L_35 - .L_34)
.L_34:
        /*008c*/ 	.word	0x00000000
        /*0090*/ 	.short	0x0001
        /*0092*/ 	.short	0x0008
        /*0094*/ 	.byte	0x00, 0xf0, 0x11, 0x00


	//----- nvinfo : EIATTR_KPARAM_INFO
	.align		4
.L_35:
        /*0098*/ 	.byte	0x04, 0x17
        /*009a*/ 	.short	(.L_37 - .L_36)
.L_36:
        /*009c*/ 	.word	0x00000000
        /*00a0*/ 	.short	0x0000
        /*00a2*/ 	.short	0x0000
        /*00a4*/ 	.byte	0x00, 0xf5, 0x21, 0x00


	//----- nvinfo : EIATTR_SPARSE_MMA_MASK
	.align		4
.L_37:
        /*00a8*/ 	.byte	0x03, 0x50
        /*00aa*/ 	.short	0x0000


	//----- nvinfo : EIATTR_MAXREG_COUNT
	.align		4
        /*00ac*/ 	.byte	0x03, 0x1b
        /*00ae*/ 	.short	0x00ff


	//----- nvinfo : EIATTR_MERCURY_ISA_VERSION
	.align		4
        /*00b0*/ 	.byte	0x03, 0x5f
        /*00b2*/ 	.short	0x0101


	//----- nvinfo : EIATTR_VRC_CTA_INIT_COUNT
	.align		4
        /*00b4*/ 	.byte	0x02, 0x4a
	.zero		1
	.zero		1


	//----- nvinfo : EIATTR_EXIT_INSTR_OFFSETS
	.align		4
        /*00b8*/ 	.byte	0x04, 0x1c
        /*00ba*/ 	.short	(.L_39 - .L_38)


	//   ....[0]....
.L_38:
        /*00bc*/ 	.word	0x00000080


	//   ....[1]....
        /*00c0*/ 	.word	0x000000b0


	//   ....[2]....
        /*00c4*/ 	.word	0x00001390


	//   ....[3]....
        /*00c8*/ 	.word	0x00007620


	//   ....[4]....
        /*00cc*/ 	.word	0x00007780


	//   ....[5]....
        /*00d0*/ 	.word	0x00009390


	//----- nvinfo : EIATTR_CRS_STACK_SIZE
	.align		4
.L_39:
        /*00d4*/ 	.byte	0x04, 0x1e
        /*00d6*/ 	.short	(.L_41 - .L_40)
.L_40:
        /*00d8*/ 	.word	0x00000000


	//----- nvinfo : EIATTR_CBANK_PARAM_SIZE
	.align		4
.L_41:
        /*00dc*/ 	.byte	0x03, 0x19
        /*00de*/ 	.short	0x0048


	//----- nvinfo : EIATTR_PARAM_CBANK
	.align		4
        /*00e0*/ 	.byte	0x04, 0x0a
        /*00e2*/ 	.short	(.L_43 - .L_42)
	.align		4
.L_42:
        /*00e4*/ 	.word	index@(.nv.constant0._Z20calculateForceKernelP6atom_tidPKdS2_idiid)
        /*00e8*/ 	.short	0x0380
        /*00ea*/ 	.short	0x0048


	//----- nvinfo : EIATTR_SW_WAR
	.align		4
.L_43:
        /*00ec*/ 	.byte	0x04, 0x36
        /*00ee*/ 	.short	(.L_45 - .L_44)
.L_44:
        /*00f0*/ 	.word	0x00000008
.L_45:


//--------------------- .nv.callgraph             --------------------------
	.section	.nv.callgraph,"",@"SHT_CUDA_CALLGRAPH"
	.align	4
	.sectionentsize	8
	.align		4
        /*0000*/ 	.word	0x00000000
	.align		4
        /*0004*/ 	.word	0xffffffff
	.align		4
        /*0008*/ 	.word	0x00000000
	.align		4
        /*000c*/ 	.word	0xfffffffe
	.align		4
        /*0010*/ 	.word	0x00000000
	.align		4
        /*0014*/ 	.word	0xfffffffd
	.align		4
        /*0018*/ 	.word	0x00000000
	.align		4
        /*001c*/ 	.word	0xfffffffc


//--------------------- .nv.constant4             --------------------------
	.section	.nv.constant4,"a",@progbits
	.align	8
	.align		8
.nv.constant4:
        /*0000*/ 	.dword	__cudart_i2opi_d
	.align		8
        /*0008*/ 	.dword	__cudart_sin_cos_coeffs


//--------------------- .text._Z20calculateForceKernelP6atom_tidPKdS2_idiid --------------------------
	.section	.text._Z20calculateForceKernelP6atom_tidPKdS2_idiid,"ax",@progbits
	.align	128
        .global         _Z20calculateForceKernelP6atom_tidPKdS2_idiid
        .type           _Z20calculateForceKernelP6atom_tidPKdS2_idiid,@function
        .size           _Z20calculateForceKernelP6atom_tidPKdS2_idiid,(.L_x_156 - _Z20calculateForceKernelP6atom_tidPKdS2_idiid)
        .other          _Z20calculateForceKernelP6atom_tidPKdS2_idiid,@"STO_CUDA_ENTRY STV_DEFAULT"
_Z20calculateForceKernelP6atom_tidPKdS2_idiid:
.text._Z20calculateForceKernelP6atom_tidPKdS2_idiid:
[----:B------:R-:W0:Y:S01]  /*0000*/  LDC R1, c[0x0][0x37c] ;  /* 0x0000df00ff017b82 */ /* 0x000e220000000800 */
[----:B------:R-:W1:Y:S01]  /*0010*/  S2R R0, SR_TID.X ;  /* 0x0000000000007919 */ /* 0x000e620000002100 */
[----:B------:R-:W1:Y:S01]  /*0020*/  LDCU UR4, c[0x0][0x360] ;  /* 0x00006c00ff0477ac */ /* 0x000e620008000800 */
[----:B0-----:R-:W-:Y:S01]  /*0030*/  VIADD R1, R1, 0xffffffd8 ;  /* 0xffffffd801017836 */ /* 0x001fe20000000000 */
[----:B------:R-:W1:Y:S01]  /*0040*/  S2R R3, SR_CTAID.X ;  /* 0x0000000000037919 */ /* 0x000e620000002500 */
[----:B------:R-:W0:Y:S01]  /*0050*/  LDCU UR9, c[0x0][0x388] ;  /* 0x00007100ff0977ac */ /* 0x000e220008000800 */
[----:B-1----:R-:W-:-:S05]  /*0060*/  IMAD R0, R3, UR4, R0 ;  /* 0x0000000403007c24 */ /* 0x002fca000f8e0200 */
[----:B0-----:R-:W-:-:S13]  /*0070*/  ISETP.GE.AND P0, PT, R0, UR9, PT ;  /* 0x0000000900007c0c */ /* 0x001fda000bf06270 */
[----:B------:R-:W-:Y:S05]  /*0080*/  @P0 EXIT ;  /* 0x000000000000094d */ /* 0x000fea0003800000 */
[----:B------:R-:W0:Y:S02]  /*0090*/  LDC R2, c[0x0][0x3a8] ;  /* 0x0000ea00ff027b82 */ /* 0x000e240000000800 */
[----:B0-----:R-:W-:-:S13]  /*00a0*/  ISETP.GT.U32.AND P0, PT, R2, 0x2, PT ;  /* 0x000000020200780c */ /* 0x001fda0003f04070 */
[----:B------:R-:W-:Y:S05]  /*00b0*/  @P0 EXIT ;  /* 0x000000000000094d */ /* 0x000fea0003800000 */
[----:B------:R-:W0:Y:S01]  /*00c0*/  LDC.64 R30, c[0x0][0x380] ;  /* 0x0000e000ff1e7b82 */ /* 0x000e220000000a00 */
[----:B------:R-:W1:Y:S01]  /*00d0*/  LDCU.64 UR4, c[0x0][0x358] ;  /* 0x00006b00ff0477ac */ /* 0x000e620008000a00 */
[----:B------:R-:W2:Y:S01]  /*00e0*/  LDCU UR8, c[0x0][0x388] ;  /* 0x00007100ff0877ac */ /* 0x000ea20008000800 */
[----:B------:R-:W3:Y:S01]  /*00f0*/  LDCU.64 UR6, c[0x0][0x390] ;  /* 0x00007200ff0677ac */ /* 0x000ee20008000a00 */
[----:B0-----:R-:W-:-:S05]  /*0100*/  IMAD.WIDE R30, R0, 0x70, R30 ;  /* 0x00000070001e7825 */ /* 0x001fca00078e021e */
[----:B-1----:R0:W5:Y:S04]  /*0110*/  LDG.E.64 R26, desc[UR4][R30.64] ;  /* 0x000000041e1a7981 */ /* 0x002168000c1e1b00 */
[----:B------:R0:W5:Y:S04]  /*0120*/  LDG.E.64 R24, desc[UR4][R30.64+0x8] ;  /* 0x000008041e187981 */ /* 0x000168000c1e1b00 */
[----:B------:R0:W5:Y:S04]  /*0130*/  LDG.E.64 R22, desc[UR4][R30.64+0x10] ;  /* 0x000010041e167981 */ /* 0x000168000c1e1b00 */
[----:B------:R0:W5:Y:S04]  /*0140*/  LDG.E.64 R20, desc[UR4][R30.64+0x28] ;  /* 0x000028041e147981 */ /* 0x000168000c1e1b00 */
[----:B------:R0:W5:Y:S04]  /*0150*/  LDG.E.64 R18, desc[UR4][R30.64+0x50] ;  /* 0x000050041e127981 */ /* 0x000168000c1e1b00 */
[----:B------:R0:W5:Y:S04]  /*0160*/  LDG.E.64 R16, desc[UR4][R30.64+0x58] ;  /* 0x000058041e107981 */ /* 0x000168000c1e1b00 */
[----:B------:R0:W5:Y:S04]  /*0170*/  LDG.E.64 R14, desc[UR4][R30.64+0x60] ;  /* 0x000060041e0e7981 */ /* 0x000168000c1e1b00 */
[----:B------:R0:W5:Y:S04]  /*0180*/  LDG.E.64 R12, desc[UR4][R30.64+0x68] ;  /* 0x000068041e0c7981 */ /* 0x000168000c1e1b00 */
[----:B------:R0:W5:Y:S01]  /*0190*/  LDG.E.64 R10, desc[UR4][R30.64+0x48] ;  /* 0x000048041e0a7981 */ /* 0x000162000c1e1b00 */
[----:B------:R-:W-:Y:S01]  /*01a0*/  VIADD R2, R0, 0x1 ;  /* 0x0000000100027836 */ /* 0x000fe20000000000 */
[----:B------:R-:W-:Y:S01]  /*01b0*/  BSSY B0, `(.L_x_0) ;  /* 0x0000117000007945 */ /* 0x000fe20003800000 */
[----:B------:R-:W-:-:S02]  /*01c0*/  CS2R R52, SRZ ;  /* 0x0000000000347805 */ /* 0x000fc4000001ff00 */
[----:B------:R-:W-:Y:S02]  /*01d0*/  CS2R R50, SRZ ;  /* 0x0000000000327805 */ /* 0x000fe4000001ff00 */
[----:B------:R-:W-:Y:S02]  /*01e0*/  CS2R R48, SRZ ;  /* 0x0000000000307805 */ /* 0x000fe4000001ff00 */
[----:B------:R-:W-:-:S13]  /*01f0*/  ISETP.GE.AND P0, PT, R2, UR9, PT ;  /* 0x0000000902007c0c */ /* 0x000fda000bf06270 */
[----:B0-23--:R-:W-:Y:S05]  /*0200*/  @P0 BRA `(.L_x_1) ;  /* 0x0000001000440947 */ /* 0x00dfea0003800000 */
[----:B------:R0:W5:Y:S04]  /*0210*/  LDG.E.64 R28, desc[UR4][R30.64+0x18] ;  /* 0x000018041e1c7981 */ /* 0x000168000c1e1b00 */
[----:B------:R0:W5:Y:S01]  /*0220*/  LDG.E.64 R8, desc[UR4][R30.64+0x20] ;  /* 0x000020041e087981 */ /* 0x000162000c1e1b00 */
[----:B------:R-:W-:-:S07]  /*0230*/  CS2R R52, SRZ ;  /* 0x0000000000347805 */ /* 0x000fce000001ff00 */
.L_x_18:
[----:B-1----:R-:W1:Y:S02]  /*0240*/  LDC.64 R6, c[0x0][0x380] ;  /* 0x0000e000ff067b82 */ /* 0x002e640000000a00 */
[----:B-1----:R-:W-:-:S05]  /*0250*/  IMAD.WIDE R6, R2, 0x70, R6 ;  /* 0x0000007002067825 */ /* 0x002fca00078e0206 */
[----:B------:R-:W2:Y:S01]  /*0260*/  LDG.E R3, desc[UR4][R6.64+0x48] ;  /* 0x0000480406037981 */ /* 0x000ea2000c1e1900 */
[----:B------:R-:W-:Y:S01]  /*0270*/  VIADD R2, R2, 0x1 ;  /* 0x0000000102027836 */ /* 0x000fe20000000000 */
[----:B------:R-:W-:Y:S05]  /*0280*/  YIELD ;  /* 0x0000000000007946 */ /* 0x000fea0003800000 */
[----:B------:R-:W-:Y:S01]  /*0290*/  BSSY.RECONVERGENT B1, `(.L_x_2) ;  /* 0x0000107000017945 */ /* 0x000fe20003800200 */
[----:B------:R-:W-:Y:S02]  /*02a0*/  ISETP.GE.AND P4, PT, R2, UR8, PT ;  /* 0x0000000802007c0c */ /* 0x000fe4000bf86270 */
[----:B--2--5:R-:W-:-:S13]  /*02b0*/  ISETP.NE.AND P0, PT, R10, R3, PT ;  /* 0x000000030a00720c */ /* 0x024fda0003f05270 */
[----:B------:R-:W-:Y:S05]  /*02c0*/  @!P0 BRA `(.L_x_3) ;  /* 0x00000010000c8947 */ /* 0x000fea0003800000 */
[----:B------:R-:W-:Y:S01]  /*02d0*/  ISETP.NE.AND P0, PT, R11, RZ, PT ;  /* 0x000000ff0b00720c */ /* 0x000fe20003f05270 */
[----:B------:R-:W-:-:S12]  /*02e0*/  BSSY.RELIABLE B2, `(.L_x_4) ;  /* 0x0000006000027945 */ /* 0x000fd80003800100 */
[----:B------:R-:W-:Y:S05]  /*02f0*/  @!P0 BRA `(.L_x_5) ;  /* 0x0000000000108947 */ /* 0x000fea0003800000 */
[----:B------:R-:W2:Y:S02]  /*0300*/  LDG.E R3, desc[UR4][R6.64+0x4c] ;  /* 0x00004c0406037981 */ /* 0x000ea4000c1e1900 */
[----:B--2---:R-:W-:-:S13]  /*0310*/  ISETP.NE.AND P0, PT, R3, RZ, PT ;  /* 0x000000ff0300720c */ /* 0x004fda0003f05270 */
[----:B------:R-:W-:Y:S05]  /*0320*/  @P0 BREAK.RELIABLE B2 ;  /* 0x0000000000020942 */ /* 0x000fea0003800100 */
[----:B------:R-:W-:Y:S05]  /*0330*/  @P0 BRA `(.L_x_3) ;  /* 0x0000000c00f00947 */ /* 0x000fea0003800000 */
.L_x_5:
[----:B------:R-:W-:Y:S05]  /*0340*/  BSYNC.RELIABLE B2 ;  /* 0x0000000000027941 */ /* 0x000fea0003800100 */
.L_x_4:
[----:B------:R-:W2:Y:S04]  /*0350*/  LDG.E.64 R36, desc[UR4][R6.64+0x18] ;  /* 0x0000180406247981 */ /* 0x000ea8000c1e1b00 */
[----:B------:R-:W3:Y:S01]  /*0360*/  LDG.E.64 R32, desc[UR4][R6.64+0x20] ;  /* 0x0000200406207981 */ /* 0x000ee2000c1e1b00 */
[----:B------:R-:W-:Y:S01]  /*0370*/  IMAD.MOV.U32 R38, RZ, RZ, 0x0 ;  /* 0x00000000ff267424 */ /* 0x000fe200078e00ff */
[----:B------:R-:W-:Y:S01]  /*0380*/  BSSY.RECONVERGENT B3, `(.L_x_6) ;  /* 0x0000024000037945 */ /* 0x000fe20003800200 */
[----:B------:R-:W-:Y:S01]  /*0390*/  IMAD.MOV.U32 R39, RZ, RZ, 0x3fd80000 ;  /* 0x3fd80000ff277424 */ /* 0x000fe200078e00ff */
[C---:B--2---:R-:W-:Y:S02]  /*03a0*/  DMUL R42, R28.reuse, R36 ;  /* 0x000000241c2a7228 */ /* 0x044fe40000000000 */
[----:B------:R-:W-:-:S02]  /*03b0*/  DSETP.NEU.AND P0, PT, R28, R36, PT ;  /* 0x000000241c00722a */ /* 0x000fc40003f0d000 */
[----:B---3--:R-:W-:Y:S02]  /*03c0*/  DSETP.NEU.AND P1, PT, R8, R32, PT ;  /* 0x000000200800722a */ /* 0x008fe40003f2d000 */
[----:B------:R-:W1:Y:S04]  /*03d0*/  MUFU.RSQ64H R5, R43 ;  /* 0x0000002b00057308 */ /* 0x000e680000001c00 */
[----:B------:R-:W-:-:S05]  /*03e0*/  VIADD R4, R43, 0xfcb00000 ;  /* 0xfcb000002b047836 */ /* 0x000fca0000000000 */
[----:B------:R-:W-:Y:S01]  /*03f0*/  ISETP.GE.U32.AND P2, PT, R4, 0x7ca00000, PT ;  /* 0x7ca000000400780c */ /* 0x000fe20003f46070 */
[----:B-1----:R-:W-:-:S08]  /*0400*/  DMUL R34, R4, R4 ;  /* 0x0000000404227228 */ /* 0x002fd00000000000 */
[----:B------:R-:W-:-:S08]  /*0410*/  DFMA R34, R42, -R34, 1 ;  /* 0x3ff000002a22742b */ /* 0x000fd00000000822 */
[----:B------:R-:W-:Y:S02]  /*0420*/  DFMA R38, R34, R38, 0.5 ;  /* 0x3fe000002226742b */ /* 0x000fe40000000026 */
[----:B------:R-:W-:-:S08]  /*0430*/  DMUL R34, R4, R34 ;  /* 0x0000002204227228 */ /* 0x000fd00000000000 */
[----:B------:R-:W-:Y:S02]  /*0440*/  DFMA R58, R38, R34, R4 ;  /* 0x00000022263a722b */ /* 0x000fe40000000004 */
[----:B------:R-:W-:-:S06]  /*0450*/  DADD R34, R8, R32 ;  /* 0x0000000008227229 */ /* 0x000fcc0000000020 */
[----:B------:R-:W-:Y:S02]  /*0460*/  DMUL R44, R42, R58 ;  /* 0x0000003a2a2c7228 */ /* 0x000fe40000000000 */
[----:B------:R-:W-:Y:S01]  /*0470*/  DMUL R34, R34, 0.5 ;  /* 0x3fe0000022227828 */ /* 0x000fe20000000000 */
[----:B------:R-:W-:Y:S01]  /*0480*/  VIADD R41, R59, 0xfff00000 ;  /* 0xfff000003b297836 */ /* 0x000fe20000000000 */
[----:B------:R-:W-:-:S04]  /*0490*/  MOV R40, R58 ;  /* 0x0000003a00287202 */ /* 0x000fc80000000f00 */
[----:B------:R-:W-:-:S04]  /*04a0*/  DFMA R46, R44, -R44, R42 ;  /* 0x8000002c2c2e722b */ /* 0x000fc8000000002a */
[----:B------:R-:W-:Y:S02]  /*04b0*/  FSEL R54, R34, R8, P1 ;  /* 0x0000000822367208 */ /* 0x000fe40000800000 */
[----:B------:R-:W-:Y:S02]  /*04c0*/  FSEL R55, R35, R9, P1 ;  /* 0x0000000923377208 */ /* 0x000fe40000800000 */
[----:B------:R-:W-:Y:S01]  /*04d0*/  DFMA R32, R46, R40, R44 ;  /* 0x000000282e20722b */ /* 0x000fe2000000002c */
[----:B------:R-:W-:Y:S10]  /*04e0*/  @!P2 BRA `(.L_x_7) ;  /* 0x000000000034a947 */ /* 0x000ff40003800000 */
[----:B------:R-:W-:Y:S01]  /*04f0*/  IMAD.MOV.U32 R39, RZ, RZ, R42 ;  /* 0x000000ffff277224 */ /* 0x000fe200078e002a */
[----:B------:R-:W-:Y:S01]  /*0500*/  MOV R32, R41 ;  /* 0x0000002900207202 */ /* 0x000fe20000000f00 */
[----:B------:R-:W-:Y:S01]  /*0510*/  IMAD.MOV.U32 R38, RZ, RZ, R43 ;  /* 0x000000ffff267224 */ /* 0x000fe200078e002b */
[----:B------:R-:W-:Y:S01]  /*0520*/  MOV R59, 0x590 ;  /* 0x00000590003b7802 */ /* 0x000fe20000000f00 */
[----:B------:R-:W-:Y:S02]  /*0530*/  IMAD.MOV.U32 R37, RZ, RZ, R46 ;  /* 0x000000ffff257224 */ /* 0x000fe400078e002e */
[----:B------:R-:W-:Y:S02]  /*0540*/  IMAD.MOV.U32 R36, RZ, RZ, R47 ;  /* 0x000000ffff247224 */ /* 0x000fe400078e002f */
[----:B------:R-:W-:Y:S02]  /*0550*/  IMAD.MOV.U32 R35, RZ, RZ, R44 ;  /* 0x000000ffff237224 */ /* 0x000fe400078e002c */
[----:B------:R-:W-:-:S02]  /*0560*/  IMAD.MOV.U32 R34, RZ, RZ, R45 ;  /* 0x000000ffff227224 */ /* 0x000fc400078e002d */
[----:B------:R-:W-:-:S07]  /*0570*/  IMAD.MOV.U32 R33, RZ, RZ, R4 ;  /* 0x000000ffff217224 */ /* 0x000fce00078e0004 */
[----:B0-----:R-:W-:Y:S05]  /*0580*/  CALL.REL.NOINC `($__internal_2_$__cuda_sm20_dsqrt_rn_f64_mediumpath_v1) ;  /* 0x0000009400b87944 */ /* 0x001fea0003c00000 */
[----:B------:R-:W-:-:S04]  /*0590*/  LOP3.LUT R33, R33, R32, RZ, 0x3c, !PT ;  /* 0x0000002021217212 */ /* 0x000fc800078e3cff */
[----:B------:R-:W-:-:S04]  /*05a0*/  LOP3.LUT R32, R33, R32, RZ, 0x3c, !PT ;  /* 0x0000002021207212 */ /* 0x000fc800078e3cff */
[----:B------:R-:W-:-:S07]  /*05b0*/  LOP3.LUT R33, R33, R32, RZ, 0x3c, !PT ;  /* 0x0000002021217212 */ /* 0x000fce00078e3cff */
.L_x_7:
[----:B------:R-:W-:Y:S05]  /*05c0*/  BSYNC.RECONVERGENT B3 ;  /* 0x0000000000037941 */ /* 0x000fea0003800200 */
.L_x_6:
[----:B------:R-:W-:Y:S02]  /*05d0*/  FSEL R4, R32, R28, P0 ;  /* 0x0000001c20047208 */ /* 0x000fe40000000000 */
[----:B------:R-:W-:-:S06]  /*05e0*/  FSEL R5, R33, R29, P0 ;  /* 0x0000001d21057208 */ /* 0x000fcc0000000000 */
[----:B------:R-:W-:-:S06]  /*05f0*/  DSETP.NEU.AND P0, PT, R4, RZ, PT ;  /* 0x000000ff0400722a */ /* 0x000fcc0003f0d000 */
[----:B------:R-:W-:-:S14]  /*0600*/  DSETP.EQ.OR P0, PT, R54, RZ, !P0 ;  /* 0x000000ff3600722a */ /* 0x000fdc0004702400 */
[----:B------:R-:W-:Y:S05]  /*0610*/  @P0 BRA `(.L_x_3) ;  /* 0x0000000c00380947 */ /* 0x000fea0003800000 */
[----:B------:R-:W1:Y:S01]  /*0620*/  LDC.64 R46, c[0x0][0x3a0] ;  /* 0x0000e800ff2e7b82 */ /* 0x000e620000000a00 */
[----:B------:R-:W2:Y:S04]  /*0630*/  LDG.E.64 R36, desc[UR4][R6.64] ;  /* 0x0000000406247981 */ /* 0x000ea8000c1e1b00 */
[----:B------:R-:W3:Y:S04]  /*0640*/  LDG.E.64 R34, desc[UR4][R6.64+0x8] ;  /* 0x0000080406227981 */ /* 0x000ee8000c1e1b00 */
[----:B------:R-:W4:Y:S04]  /*0650*/  LDG.E.64 R32, desc[UR4][R6.64+0x10] ;  /* 0x0000100406207981 */ /* 0x000f28000c1e1b00 */
[----:B-1----:R-:W5:Y:S04]  /*0660*/  LDG.E.64.CONSTANT R44, desc[UR4][R46.64] ;  /* 0x000000042e2c7981 */ /* 0x002f68000c1e9b00 */
[----:B------:R-:W5:Y:S04]  /*0670*/  LDG.E.64.CONSTANT R60, desc[UR4][R46.64+0x8] ;  /* 0x000008042e3c7981 */ /* 0x000f68000c1e9b00 */
[----:B------:R-:W5:Y:S04]  /*0680*/  LDG.E.64.CONSTANT R40, desc[UR4][R46.64+0x18] ;  /* 0x000018042e287981 */ /* 0x000f68000c1e9b00 */
[----:B------:R-:W5:Y:S04]  /*0690*/  LDG.E.64.CONSTANT R56, desc[UR4][R46.64+0x10] ;  /* 0x000010042e387981 */ /* 0x000f68000c1e9b00 */
[----:B------:R-:W5:Y:S04]  /*06a0*/  LDG.E.64.CONSTANT R38, desc[UR4][R46.64+0x20] ;  /* 0x000020042e267981 */ /* 0x000f68000c1e9b00 */
[----:B------:R-:W5:Y:S01]  /*06b0*/  LDG.E.64.CONSTANT R68, desc[UR4][R46.64+0x28] ;  /* 0x000028042e447981 */ /* 0x000f62000c1e9b00 */
[----:B------:R-:W1:Y:S03]  /*06c0*/  LDC.64 R66, c[0x0][0x398] ;  /* 0x0000e600ff427b82 */ /* 0x000e660000000a00 */
[----:B------:R-:W5:Y:S04]  /*06d0*/  LDG.E.64.CONSTANT R42, desc[UR4][R46.64+0x30] ;  /* 0x000030042e2a7981 */ /* 0x000f68000c1e9b00 */
[----:B------:R-:W5:Y:S04]  /*06e0*/  LDG.E.64.CONSTANT R64, desc[UR4][R46.64+0x38] ;  /* 0x000038042e407981 */ /* 0x000f68000c1e9b00 */
[----:B------:R-:W5:Y:S04]  /*06f0*/  LDG.E.64.CONSTANT R62, desc[UR4][R46.64+0x40] ;  /* 0x000040042e3e7981 */ /* 0x000f68000c1e9b00 */
[----:B-1----:R-:W5:Y:S04]  /*0700*/  LDG.E.64.CONSTANT R46, desc[UR4][R66.64+0x28] ;  /* 0x00002804422e7981 */ /* 0x002f68000c1e9b00 */
[----:B------:R-:W5:Y:S04]  /*0710*/  LDG.E.64.CONSTANT R72, desc[UR4][R66.64+0x10] ;  /* 0x0000100442487981 */ /* 0x000f68000c1e9b00 */
[----:B------:R-:W5:Y:S01]  /*0720*/  LDG.E.64.CONSTANT R74, desc[UR4][R66.64+0x38] ;  /* 0x00003804424a7981 */ /* 0x000f62000c1e9b00 */
[----:B--2---:R-:W-:-:S02]  /*0730*/  DADD R36, R26, -R36 ;  /* 0x000000001a247229 */ /* 0x004fc40000000824 */
[----:B---3--:R-:W-:Y:S02]  /*0740*/  DADD R34, R24, -R34 ;  /* 0x0000000018227229 */ /* 0x008fe40000000822 */
[----:B----4-:R-:W-:-:S04]  /*0750*/  DADD R32, R22, -R32 ;  /* 0x0000000016207229 */ /* 0x010fc80000000820 */
[----:B-----5:R-:W-:Y:S01]  /*0760*/  DFMA R58, R36, R44, RZ ;  /* 0x0000002c243a722b */ /* 0x020fe200000000ff */
[----:B------:R-:W2:Y:S07]  /*0770*/  LDG.E.64.CONSTANT R44, desc[UR4][R66.64+0x18] ;  /* 0x00001804422c7981 */ /* 0x000eae000c1e9b00 */
[----:B------:R-:W-:Y:S02]  /*0780*/  DFMA R58, R34, R60, R58 ;  /* 0x0000003c223a722b */ /* 0x000fe4000000003a */
[----:B------:R-:W-:Y:S01]  /*0790*/  DFMA R70, R36, R40, RZ ;  /* 0x000000282446722b */ /* 0x000fe200000000ff */
[----:B------:R-:W3:Y:S04]  /*07a0*/  LDG.E.64.CONSTANT R60, desc[UR4][R66.64+0x20] ;  /* 0x00002004423c7981 */ /* 0x000ee8000c1e9b00 */
[----:B------:R-:W4:Y:S01]  /*07b0*/  LDG.E.64.CONSTANT R40, desc[UR4][R66.64] ;  /* 0x0000000442287981 */ /* 0x000f22000c1e9b00 */
[----:B------:R-:W-:-:S02]  /*07c0*/  DFMA R56, R32, R56, R58 ;  /* 0x000000382038722b */ /* 0x000fc4000000003a */
[----:B------:R-:W-:Y:S01]  /*07d0*/  DFMA R70, R34, R38, R70 ;  /* 0x000000262246722b */ /* 0x000fe20000000046 */
[----:B------:R-:W5:Y:S04]  /*07e0*/  LDG.E.64.CONSTANT R58, desc[UR4][R66.64+0x8] ;  /* 0x00000804423a7981 */ /* 0x000f68000c1e9b00 */
[----:B------:R-:W5:Y:S03]  /*07f0*/  LDG.E.64.CONSTANT R38, desc[UR4][R66.64+0x30] ;  /* 0x0000300442267981 */ /* 0x000f66000c1e9b00 */
[----:B------:R-:W-:Y:S02]  /*0800*/  DFMA R68, R32, R68, R70 ;  /* 0x000000442044722b */ /* 0x000fe40000000046 */
[----:B------:R-:W5:Y:S01]  /*0810*/  LDG.E.64.CONSTANT R70, desc[UR4][R66.64+0x40] ;  /* 0x0000400442467981 */ /* 0x000f62000c1e9b00 */
[----:B------:R-:W-:Y:S01]  /*0820*/  DFMA R42, R36, R42, RZ ;  /* 0x0000002a242a722b */ /* 0x000fe200000000ff */
[----:B------:R-:W2:Y:S07]  /*0830*/  FRND.F64 R56, R56 ;  /* 0x0000003800387313 */ /* 0x000eae0000301800 */
[----:B------:R-:W-:Y:S01]  /*0840*/  DFMA R42, R34, R64, R42 ;  /* 0x00000040222a722b */ /* 0x000fe2000000002a */
[----:B------:R-:W3:Y:S07]  /*0850*/  FRND.F64 R68, R68 ;  /* 0x0000004400447313 */ /* 0x000eee0000301800 */
[----:B------:R-:W-:-:S10]  /*0860*/  DFMA R42, R32, R62, R42 ;  /* 0x0000003e202a722b */ /* 0x000fd4000000002a */
[----:B------:R-:W1:Y:S01]  /*0870*/  FRND.F64 R42, R42 ;  /* 0x0000002a002a7313 */ /* 0x000e620000301800 */
[----:B------:R-:W-:Y:S01]  /*0880*/  BSSY.RECONVERGENT B3, `(.L_x_8) ;  /* 0x000005a000037945 */ /* 0x000fe20003800200 */
[----:B--2---:R-:W-:-:S08]  /*0890*/  DFMA R44, R56, R44, RZ ;  /* 0x0000002c382c722b */ /* 0x004fd000000000ff */
[----:B---3--:R-:W-:Y:S02]  /*08a0*/  DFMA R44, R68, R60, R44 ;  /* 0x0000003c442c722b */ /* 0x008fe4000000002c */
[----:B----4-:R-:W-:-:S06]  /*08b0*/  DFMA R40, R56, R40, RZ ;  /* 0x000000283828722b */ /* 0x010fcc00000000ff */
[----:B-1----:R-:W-:Y:S02]  /*08c0*/  DFMA R44, R42, R46, R44 ;  /* 0x0000002e2a2c722b */ /* 0x002fe4000000002c */
[----:B-----5:R-:W-:Y:S02]  /*08d0*/  DFMA R40, R68, R58, R40 ;  /* 0x0000003a4428722b */ /* 0x020fe40000000028 */
[----:B------:R-:W-:-:S04]  /*08e0*/  DFMA R38, R56, R38, RZ ;  /* 0x000000263826722b */ /* 0x000fc800000000ff */
[----:B------:R-:W-:Y:S02]  /*08f0*/  DADD R44, R34, -R44 ;  /* 0x00000000222c7229 */ /* 0x000fe4000000082c */
[----:B------:R-:W-:Y:S02]  /*0900*/  DFMA R40, R42, R72, R40 ;  /* 0x000000482a28722b */ /* 0x000fe40000000028 */
[----:B------:R-:W-:-:S06]  /*0910*/  DFMA R38, R68, R74, R38 ;  /* 0x0000004a4426722b */ /* 0x000fcc0000000026 */
[----:B------:R-:W-:Y:S02]  /*0920*/  DADD R46, R36, -R40 ;  /* 0x00000000242e7229 */ /* 0x000fe40000000828 */
[----:B------:R-:W-:Y:S02]  /*0930*/  DFMA R38, R42, R70, R38 ;  /* 0x000000462a26722b */ /* 0x000fe40000000026 */
[----:B------:R-:W-:-:S06]  /*0940*/  DMUL R40, R44, R44 ;  /* 0x0000002c2c287228 */ /* 0x000fcc0000000000 */
[----:B------:R-:W-:Y:S02]  /*0950*/  DADD R42, R32, -R38 ;  /* 0x00000000202a7229 */ /* 0x000fe40000000826 */
[----:B------:R-:W-:-:S08]  /*0960*/  DFMA R40, R46, R46, R40 ;  /* 0x0000002e2e28722b */ /* 0x000fd00000000028 */
[----:B------:R-:W-:-:S08]  /*0970*/  DFMA R40, R42, R42, R40 ;  /* 0x0000002a2a28722b */ /* 0x000fd00000000028 */
[----:B------:R-:W-:-:S14]  /*0980*/  DSETP.GE.AND P0, PT, R40, RZ, PT ;  /* 0x000000ff2800722a */ /* 0x000fdc0003f06000 */
[----:B------:R-:W-:Y:S05]  /*0990*/  @P0 BRA `(.L_x_9) ;  /* 0x0000000000a40947 */ /* 0x000fea0003800000 */
[----:B------:R-:W-:Y:S01]  /*09a0*/  DMUL R38, R34, R34 ;  /* 0x0000002222267228 */ /* 0x000fe20000000000 */
[----:B------:R-:W-:Y:S01]  /*09b0*/  IMAD.MOV.U32 R44, RZ, RZ, 0x0 ;  /* 0x00000000ff2c7424 */ /* 0x000fe200078e00ff */
[----:B------:R-:W-:Y:S01]  /*09c0*/  BSSY.RECONVERGENT B4, `(.L_x_10) ;  /* 0x0000025000047945 */ /* 0x000fe20003800200 */
[----:B------:R-:W-:Y:S02]  /*09d0*/  IMAD.MOV.U32 R45, RZ, RZ, 0x3fd80000 ;  /* 0x3fd80000ff2d7424 */ /* 0x000fe400078e00ff */
[----:B------:R-:W-:Y:S02]  /*09e0*/  IMAD.MOV.U32 R46, RZ, RZ, R36 ;  /* 0x000000ffff2e7224 */ /* 0x000fe400078e0024 */
[----:B------:R-:W-:Y:S01]  /*09f0*/  IMAD.MOV.U32 R47, RZ, RZ, R37 ;  /* 0x000000ffff2f7224 */ /* 0x000fe200078e0025 */
[----:B------:R-:W-:-:S08]  /*0a00*/  DFMA R38, R36, R36, R38 ;  /* 0x000000242426722b */ /* 0x000fd00000000026 */
[----:B------:R-:W-:-:S06]  /*0a10*/  DFMA R40, R32, R32, R38 ;  /* 0x000000202028722b */ /* 0x000fcc0000000026 */
[----:B------:R-:W1:Y:S04]  /*0a20*/  MUFU.RSQ64H R39, R41 ;  /* 0x0000002900277308 */ /* 0x000e680000001c00 */
[----:B------:R-:W-:-:S05]  /*0a30*/  VIADD R38, R41, 0xfcb00000 ;  /* 0xfcb0000029267836 */ /* 0x000fca0000000000 */
[----:B------:R-:W-:Y:S01]  /*0a40*/  ISETP.GE.U32.AND P0, PT, R38, 0x7ca00000, PT ;  /* 0x7ca000002600780c */ /* 0x000fe20003f06070 */
[----:B-1----:R-:W-:-:S08]  /*0a50*/  DMUL R42, R38, R38 ;  /* 0x00000026262a7228 */ /* 0x002fd00000000000 */
[----:B------:R-:W-:-:S08]  /*0a60*/  DFMA R42, R40, -R42, 1 ;  /* 0x3ff00000282a742b */ /* 0x000fd0000000082a */
[----:B------:R-:W-:Y:S02]  /*0a70*/  DFMA R44, R42, R44, 0.5 ;  /* 0x3fe000002a2c742b */ /* 0x000fe4000000002c */
[----:B------:R-:W-:-:S08]  /*0a80*/  DMUL R42, R38, R42 ;  /* 0x0000002a262a7228 */ /* 0x000fd00000000000 */
[----:B------:R-:W-:Y:S01]  /*0a90*/  DFMA R60, R44, R42, R38 ;  /* 0x0000002a2c3c722b */ /* 0x000fe20000000026 */
[----:B------:R-:W-:Y:S01]  /*0aa0*/  MOV R44, R34 ;  /* 0x00000022002c7202 */ /* 0x000fe20000000f00 */
[----:B------:R-:W-:Y:S02]  /*0ab0*/  IMAD.MOV.U32 R45, RZ, RZ, R35 ;  /* 0x000000ffff2d7224 */ /* 0x000fe400078e0023 */
[----:B------:R-:W-:Y:S02]  /*0ac0*/  IMAD.MOV.U32 R42, RZ, RZ, R32 ;  /* 0x000000ffff2a7224 */ /* 0x000fe400078e0020 */
[----:B------:R-:W-:Y:S02]  /*0ad0*/  IMAD.MOV.U32 R43, RZ, RZ, R33 ;  /* 0x000000ffff2b7224 */ /* 0x000fe400078e0021 */
[----:B------:R-:W-:Y:S02]  /*0ae0*/  DMUL R62, R40, R60 ;  /* 0x0000003c283e7228 */ /* 0x000fe40000000000 */
[----:B------:R-:W-:-:S02]  /*0af0*/  VIADD R57, R61, 0xfff00000 ;  /* 0xfff000003d397836 */ /* 0x000fc40000000000 */
[----:B------:R-:W-:-:S04]  /*0b00*/  IMAD.MOV.U32 R56, RZ, RZ, R60 ;  /* 0x000000ffff387224 */ /* 0x000fc800078e003c */
[----:B------:R-:W-:-:S08]  /*0b10*/  DFMA R64, R62, -R62, R40 ;  /* 0x8000003e3e40722b */ /* 0x000fd00000000028 */
        /* <DEDUP_REMOVED lines=10> */
[----:B------:R-:W-:Y:S02]  /*0bc0*/  IMAD.MOV.U32 R39, RZ, RZ, R40 ;  /* 0x000000ffff277224 */ /* 0x000fe400078e0028 */
[----:B------:R-:W-:-:S07]  /*0bd0*/  IMAD.MOV.U32 R38, RZ, RZ, R41 ;  /* 0x000000ffff267224 */ /* 0x000fce00078e0029 */
[----:B0-----:R-:W-:Y:S05]  /*0be0*/  CALL.REL.NOINC `($__internal_2_$__cuda_sm20_dsqrt_rn_f64_mediumpath_v1) ;  /* 0x0000009000207944 */ /* 0x001fea0003c00000 */
[----:B------:R-:W-:Y:S02]  /*0bf0*/  IMAD.MOV.U32 R58, RZ, RZ, R33 ;  /* 0x000000ffff3a7224 */ /* 0x000fe400078e0021 */
[----:B------:R-:W-:-:S07]  /*0c00*/  IMAD.MOV.U32 R59, RZ, RZ, R32 ;  /* 0x000000ffff3b7224 */ /* 0x000fce00078e0020 */
.L_x_11:
[----:B------:R-:W-:Y:S05]  /*0c10*/  BSYNC.RECONVERGENT B4 ;  /* 0x0000000000047941 */ /* 0x000fea0003800200 */
.L_x_10:
[----:B------:R-:W-:Y:S05]  /*0c20*/  BRA `(.L_x_12) ;  /* 0x00000000007c7947 */ /* 0x000fea0003800000 */
.L_x_9:
[----:B------:R-:W1:Y:S01]  /*0c30*/  MUFU.RSQ64H R33, R41 ;  /* 0x0000002900217308 */ /* 0x000e620000001c00 */
[----:B------:R-:W-:Y:S01]  /*0c40*/  VIADD R32, R41, 0xfcb00000 ;  /* 0xfcb0000029207836 */ /* 0x000fe20000000000 */
[----:B------:R-:W-:Y:S01]  /*0c50*/  MOV R36, 0x0 ;  /* 0x0000000000247802 */ /* 0x000fe20000000f00 */
[----:B------:R-:W-:Y:S01]  /*0c60*/  IMAD.MOV.U32 R37, RZ, RZ, 0x3fd80000 ;  /* 0x3fd80000ff257424 */ /* 0x000fe200078e00ff */
[----:B------:R-:W-:Y:S02]  /*0c70*/  BSSY.RECONVERGENT B4, `(.L_x_12) ;  /* 0x000001a000047945 */ /* 0x000fe40003800200 */
[----:B------:R-:W-:Y:S01]  /*0c80*/  ISETP.GE.U32.AND P0, PT, R32, 0x7ca00000, PT ;  /* 0x7ca000002000780c */ /* 0x000fe20003f06070 */
[----:B-1----:R-:W-:-:S08]  /*0c90*/  DMUL R34, R32, R32 ;  /* 0x0000002020227228 */ /* 0x002fd00000000000 */
[----:B------:R-:W-:-:S08]  /*0ca0*/  DFMA R34, R40, -R34, 1 ;  /* 0x3ff000002822742b */ /* 0x000fd00000000822 */
[----:B------:R-:W-:Y:S02]  /*0cb0*/  DFMA R36, R34, R36, 0.5 ;  /* 0x3fe000002224742b */ /* 0x000fe40000000024 */
[----:B------:R-:W-:-:S08]  /*0cc0*/  DMUL R34, R32, R34 ;  /* 0x0000002220227228 */ /* 0x000fd00000000000 */
[----:B------:R-:W-:-:S08]  /*0cd0*/  DFMA R34, R36, R34, R32 ;  /* 0x000000222422722b */ /* 0x000fd00000000020 */
[----:B------:R-:W-:Y:S02]  /*0ce0*/  DMUL R56, R40, R34 ;  /* 0x0000002228387228 */ /* 0x000fe40000000000 */
[----:B------:R-:W-:Y:S02]  /*0cf0*/  VIADD R39, R35, 0xfff00000 ;  /* 0xfff0000023277836 */ /* 0x000fe40000000000 */
[----:B------:R-:W-:-:S04]  /*0d00*/  IMAD.MOV.U32 R38, RZ, RZ, R34 ;  /* 0x000000ffff267224 */ /* 0x000fc800078e0022 */
[----:B------:R-:W-:-:S08]  /*0d10*/  DFMA R60, R56, -R56, R40 ;  /* 0x80000038383c722b */ /* 0x000fd00000000028 */
[----:B------:R-:W-:Y:S01]  /*0d20*/  DFMA R58, R60, R38, R56 ;  /* 0x000000263c3a722b */ /* 0x000fe20000000038 */
[----:B------:R-:W-:Y:S10]  /*0d30*/  @!P0 BRA `(.L_x_13) ;  /* 0x0000000000348947 */ /* 0x000ff40003800000 */
[----:B------:R-:W-:Y:S01]  /*0d40*/  IMAD.MOV.U32 R33, RZ, RZ, R32 ;  /* 0x000000ffff217224 */ /* 0x000fe200078e0020 */
[----:B------:R-:W-:Y:S01]  /*0d50*/  MOV R59, 0xdf0 ;  /* 0x00000df0003b7802 */ /* 0x000fe20000000f00 */
[----:B------:R-:W-:Y:S01]  /*0d60*/  IMAD.MOV.U32 R58, RZ, RZ, R34 ;  /* 0x000000ffff3a7224 */ /* 0x000fe200078e0022 */
[----:B------:R-:W-:Y:S01]  /*0d70*/  MOV R34, R57 ;  /* 0x0000003900227202 */ /* 0x000fe20000000f00 */
        /* <DEDUP_REMOVED lines=9> */
.L_x_13:
[----:B------:R-:W-:Y:S05]  /*0e10*/  BSYNC.RECONVERGENT B4 ;  /* 0x0000000000047941 */ /* 0x000fea0003800200 */
.L_x_12:
[----:B------:R-:W-:Y:S05]  /*0e20*/  BSYNC.RECONVERGENT B3 ;  /* 0x0000000000037941 */ /* 0x000fea0003800200 */
.L_x_8:
[----:B------:R-:W-:-:S14]  /*0e30*/  DSETP.GTU.AND P0, PT, R58, UR6, PT ;  /* 0x000000063a007e2a */ /* 0x000fdc000bf0c000 */
[----:B------:R-:W-:Y:S05]  /*0e40*/  @P0 BRA `(.L_x_3) ;  /* 0x00000004002c0947 */ /* 0x000fea0003800000 */
[----:B------:R-:W-:Y:S01]  /*0e50*/  DMUL R56, R40, R40 ;  /* 0x0000002828387228 */ /* 0x000fe20000000000 */
[----:B------:R-:W-:Y:S01]  /*0e60*/  IMAD.MOV.U32 R36, RZ, RZ, 0x1 ;  /* 0x00000001ff247424 */ /* 0x000fe200078e00ff */
[----:B------:R-:W-:Y:S01]  /*0e70*/  DMUL R54, R54, R54 ;  /* 0x0000003636367228 */ /* 0x000fe20000000000 */
[----:B------:R-:W-:Y:S05]  /*0e80*/  BSSY.RECONVERGENT B3, `(.L_x_14) ;  /* 0x000001c000037945 */ /* 0x000fea0003800200 */
[----:B------:R-:W-:Y:S02]  /*0e90*/  DMUL R56, R56, R40 ;  /* 0x0000002838387228 */ /* 0x000fe40000000000 */
[----:B------:R-:W-:-:S06]  /*0ea0*/  DMUL R34, R54, R54 ;  /* 0x0000003636227228 */ /* 0x000fcc0000000000 */
[----:B------:R-:W-:Y:S02]  /*0eb0*/  DMUL R32, R56, R56 ;  /* 0x0000003838207228 */ /* 0x000fe40000000000 */
[----:B------:R-:W-:-:S06]  /*0ec0*/  DMUL R54, R54, R34 ;  /* 0x0000002236367228 */ /* 0x000fcc0000000000 */
[----:B------:R-:W-:Y:S02]  /*0ed0*/  DMUL R32, R32, R40 ;  /* 0x0000002820207228 */ /* 0x000fe40000000000 */
[----:B------:R-:W-:-:S04]  /*0ee0*/  DMUL R34, R54, R54 ;  /* 0x0000003636227228 */ /* 0x000fc80000000000 */
[----:B------:R-:W1:Y:S04]  /*0ef0*/  MUFU.RCP64H R37, R33 ;  /* 0x0000002100257308 */ /* 0x000e680000001800 */
[----:B------:R-:W-:-:S10]  /*0f00*/  DFMA R60, R54, R54, R34 ;  /* 0x00000036363c722b */ /* 0x000fd40000000022 */
[----:B------:R-:W-:Y:S01]  /*0f10*/  FSETP.GEU.AND P1, PT, |R61|, 6.5827683646048100446e-37, PT ;  /* 0x036000003d00780b */ /* 0x000fe20003f2e200 */
[----:B-1----:R-:W-:-:S08]  /*0f20*/  DFMA R38, -R32, R36, 1 ;  /* 0x3ff000002026742b */ /* 0x002fd00000000124 */
[----:B------:R-:W-:-:S08]  /*0f30*/  DFMA R38, R38, R38, R38 ;  /* 0x000000262626722b */ /* 0x000fd00000000026 */
[----:B------:R-:W-:-:S08]  /*0f40*/  DFMA R38, R36, R38, R36 ;  /* 0x000000262426722b */ /* 0x000fd00000000024 */
[----:B------:R-:W-:-:S08]  /*0f50*/  DFMA R36, -R32, R38, 1 ;  /* 0x3ff000002024742b */ /* 0x000fd00000000126 */
[----:B------:R-:W-:-:S08]  /*0f60*/  DFMA R36, R38, R36, R38 ;  /* 0x000000242624722b */ /* 0x000fd00000000026 */
[----:B------:R-:W-:-:S08]  /*0f70*/  DMUL R58, R60, R36 ;  /* 0x000000243c3a7228 */ /* 0x000fd00000000000 */
[----:B------:R-:W-:-:S08]  /*0f80*/  DFMA R34, -R32, R58, R60 ;  /* 0x0000003a2022722b */ /* 0x000fd0000000013c */
[----:B------:R-:W-:-:S10]  /*0f90*/  DFMA R58, R36, R34, R58 ;  /* 0x00000022243a722b */ /* 0x000fd4000000003a */
[----:B------:R-:W-:-:S05]  /*0fa0*/  FFMA R3, RZ, R33, R59 ;  /* 0x00000021ff037223 */ /* 0x000fca000000003b */
[----:B------:R-:W-:-:S13]  /*0fb0*/  FSETP.GT.AND P0, PT, |R3|, 1.469367938527859385e-39, PT ;  /* 0x001000000300780b */ /* 0x000fda0003f04200 */
[----:B------:R-:W-:Y:S05]  /*0fc0*/  @P0 BRA P1, `(.L_x_15) ;  /* 0x00000000001c0947 */ /* 0x000fea0000800000 */
[----:B------:R-:W-:Y:S01]  /*0fd0*/  IMAD.MOV.U32 R37, RZ, RZ, R33 ;  /* 0x000000ffff257224 */ /* 0x000fe200078e0021 */
[----:B------:R-:W-:Y:S01]  /*0fe0*/  MOV R35, R60 ;  /* 0x0000003c00237202 */ /* 0x000fe20000000f00 */
[----:B------:R-:W-:Y:S01]  /*0ff0*/  IMAD.MOV.U32 R34, RZ, RZ, R61 ;  /* 0x000000ffff227224 */ /* 0x000fe200078e003d */
[----:B------:R-:W-:-:S07]  /*1000*/  MOV R33, 0x1020 ;  /* 0x0000102000217802 */ /* 0x000fce0000000f00 */
[----:B0-----:R-:W-:Y:S05]  /*1010*/  CALL.REL.NOINC `($__internal_1_$__cuda_sm20_div_rn_f64_full) ;  /* 0x0000008400807944 */ /* 0x001fea0003c00000 */
[----:B------:R-:W-:Y:S02]  /*1020*/  IMAD.MOV.U32 R58, RZ, RZ, R34 ;  /* 0x000000ffff3a7224 */ /* 0x000fe400078e0022 */
[----:B------:R-:W-:-:S07]  /*1030*/  IMAD.MOV.U32 R59, RZ, RZ, R32 ;  /* 0x000000ffff3b7224 */ /* 0x000fce00078e0020 */
.L_x_15:
[----:B------:R-:W-:Y:S05]  /*1040*/  BSYNC.RECONVERGENT B3 ;  /* 0x0000000000037941 */ /* 0x000fea0003800200 */
.L_x_14:
[----:B------:R-:W-:Y:S01]  /*1050*/  DMUL R40, R56, R40 ;  /* 0x0000002838287228 */ /* 0x000fe20000000000 */
[----:B------:R-:W-:Y:S01]  /*1060*/  IMAD.MOV.U32 R32, RZ, RZ, 0x1 ;  /* 0x00000001ff207424 */ /* 0x000fe200078e00ff */
[----:B------:R-:W-:Y:S01]  /*1070*/  FSETP.GEU.AND P1, PT, |R55|, 6.5827683646048100446e-37, PT ;  /* 0x036000003700780b */ /* 0x000fe20003f2e200 */
[----:B------:R-:W-:Y:S03]  /*1080*/  BSSY.RECONVERGENT B3, `(.L_x_16) ;  /* 0x0000014000037945 */ /* 0x000fe60003800200 */
[----:B------:R-:W1:Y:S02]  /*1090*/  MUFU.RCP64H R33, R41 ;  /* 0x0000002900217308 */ /* 0x000e640000001800 */
        /* <DEDUP_REMOVED lines=14> */
[----:B------:R-:W-:Y:S01]  /*1180*/  MOV R33, 0x11b0 ;  /* 0x000011b000217802 */ /* 0x000fe20000000f00 */
[----:B------:R-:W-:-:S07]  /*1190*/  IMAD.MOV.U32 R37, RZ, RZ, R41 ;  /* 0x000000ffff257224 */ /* 0x000fce00078e0029 */
[----:B0-----:R-:W-:Y:S05]  /*11a0*/  CALL.REL.NOINC `($__internal_1_$__cuda_sm20_div_rn_f64_full) ;  /* 0x00000084001c7944 */ /* 0x001fea0003c00000 */
[----:B------:R-:W-:-:S07]  /*11b0*/  IMAD.MOV.U32 R35, RZ, RZ, R32 ;  /* 0x000000ffff237224 */ /* 0x000fce00078e0020 */
.L_x_17:
[----:B------:R-:W-:Y:S05]  /*11c0*/  BSYNC.RECONVERGENT B3 ;  /* 0x0000000000037941 */ /* 0x000fea0003800200 */
.L_x_16:
[----:B------:R-:W-:Y:S02]  /*11d0*/  DMUL R46, R46, 24 ;  /* 0x403800002e2e7828 */ /* 0x000fe40000000000 */
[----:B------:R-:W-:Y:S02]  /*11e0*/  DMUL R44, R44, 24 ;  /* 0x403800002c2c7828 */ /* 0x000fe40000000000 */
[----:B------:R-:W-:Y:S02]  /*11f0*/  DMUL R42, R42, 24 ;  /* 0x403800002a2a7828 */ /* 0x000fe40000000000 */
[----:B------:R-:W-:Y:S02]  /*1200*/  DADD R34, -R34, R58 ;  /* 0x0000000022227229 */ /* 0x000fe4000000013a */
[C---:B------:R-:W-:Y:S02]  /*1210*/  DMUL R46, R4.reuse, R46 ;  /* 0x0000002e042e7228 */ /* 0x040fe40000000000 */
[----:B------:R-:W-:-:S02]  /*1220*/  DMUL R44, R4, R44 ;  /* 0x0000002c042c7228 */ /* 0x000fc40000000000 */
[----:B------:R-:W-:-:S04]  /*1230*/  DMUL R42, R4, R42 ;  /* 0x0000002a042a7228 */ /* 0x000fc80000000000 */
[C---:B------:R-:W-:Y:S02]  /*1240*/  DMUL R46, R34.reuse, R46 ;  /* 0x0000002e222e7228 */ /* 0x040fe40000000000 */
[C---:B------:R-:W-:Y:S02]  /*1250*/  DMUL R44, R34.reuse, R44 ;  /* 0x0000002c222c7228 */ /* 0x040fe40000000000 */
[----:B------:R-:W-:-:S04]  /*1260*/  DMUL R42, R34, R42 ;  /* 0x0000002a222a7228 */ /* 0x000fc80000000000 */
[----:B------:R-:W-:Y:S02]  /*1270*/  DADD R4, -RZ, -R46 ;  /* 0x00000000ff047229 */ /* 0x000fe4000000092e */
[----:B------:R-:W-:Y:S02]  /*1280*/  DADD R32, -RZ, -R44 ;  /* 0x00000000ff207229 */ /* 0x000fe4000000092c */
[----:B------:R-:W-:-:S03]  /*1290*/  DADD R34, -RZ, -R42 ;  /* 0x00000000ff227229 */ /* 0x000fc6000000092a */
[----:B------:R1:W-:Y:S04]  /*12a0*/  REDG.E.ADD.F64.RN.STRONG.GPU desc[UR4][R6.64+0x30], R4 ;  /* 0x00003004060079a6 */ /* 0x0003e8000c12ff04 */
[----:B------:R1:W-:Y:S04]  /*12b0*/  REDG.E.ADD.F64.RN.STRONG.GPU desc[UR4][R6.64+0x38], R32 ;  /* 0x00003820060079a6 */ /* 0x0003e8000c12ff04 */
[----:B------:R1:W-:Y:S01]  /*12c0*/  REDG.E.ADD.F64.RN.STRONG.GPU desc[UR4][R6.64+0x40], R34 ;  /* 0x00004022060079a6 */ /* 0x0003e2000c12ff04 */
[----:B------:R-:W-:Y:S02]  /*12d0*/  DADD R48, R48, R46 ;  /* 0x0000000030307229 */ /* 0x000fe4000000002e */
[----:B------:R-:W-:-:S02]  /*12e0*/  DADD R50, R50, R44 ;  /* 0x0000000032327229 */ /* 0x000fc4000000002c */
[----:B------:R-:W-:-:S11]  /*12f0*/  DADD R52, R52, R42 ;  /* 0x0000000034347229 */ /* 0x000fd6000000002a */
.L_x_3:
[----:B------:R-:W-:Y:S05]  /*1300*/  BSYNC.RECONVERGENT B1 ;  /* 0x0000000000017941 */ /* 0x000fea0003800200 */
.L_x_2:
[----:B------:R-:W-:Y:S05]  /*1310*/  @!P4 BRA `(.L_x_18) ;  /* 0xffffffec00c8c947 */ /* 0x000fea000383ffff */
.L_x_1:
[----:B------:R-:W-:Y:S05]  /*1320*/  BSYNC B0 ;  /* 0x0000000000007941 */ /* 0x000fea0003800000 */
.L_x_0:
[----:B------:R-:W2:Y:S01]  /*1330*/  LDC R2, c[0x0][0x3a8] ;  /* 0x0000ea00ff027b82 */ /* 0x000ea20000000800 */
[----:B------:R3:W-:Y:S04]  /*1340*/  REDG.E.ADD.F64.RN.STRONG.GPU desc[UR4][R30.64+0x30], R48 ;  /* 0x000030301e0079a6 */ /* 0x0007e8000c12ff04 */
[----:B------:R3:W-:Y:S04]  /*1350*/  REDG.E.ADD.F64.RN.STRONG.GPU desc[UR4][R30.64+0x38], R50 ;  /* 0x000038321e0079a6 */ /* 0x0007e8000c12ff04 */
[----:B------:R3:W-:Y:S01]  /*1360*/  REDG.E.ADD.F64.RN.STRONG.GPU desc[UR4][R30.64+0x40], R52 ;  /* 0x000040341e0079a6 */ /* 0x0007e2000c12ff04 */
[----:B--2---:R-:W-:-:S05]  /*1370*/  VIADD R2, R2, 0xffffffff ;  /* 0xffffffff02027836 */ /* 0x004fca0000000000 */
[----:B------:R-:W-:-:S13]  /*1380*/  ISETP.GE.U32.AND P0, PT, R2, 0x2, PT ;  /* 0x000000020200780c */ /* 0x000fda0003f06070 */
[----:B---3--:R-:W-:Y:S05]  /*1390*/  @P0 EXIT ;  /* 0x000000000000094d */ /* 0x008fea0003800000 */
[----:B------:R-:W0:Y:S01]  /*13a0*/  LDC.64 R8, c[0x0][0x398] ;  /* 0x0000e600ff087b82 */ /* 0x000e220000000a00 */
[----:B------:R-:W2:Y:S01]  /*13b0*/  LDCU UR9, c[0x0][0x388] ;  /* 0x00007100ff0977ac */ /* 0x000ea20008000800 */
[----:B0-----:R-:W3:Y:S04]  /*13c0*/  LDG.E.64.CONSTANT R30, desc[UR4][R8.64+0x40] ;  /* 0x00004004081e7981 */ /* 0x001ee8000c1e9b00 */
[----:B------:R-:W3:Y:S04]  /*13d0*/  LDG.E.64.CONSTANT R40, desc[UR4][R8.64+0x8] ;  /* 0x0000080408287981 */ /* 0x000ee8000c1e9b00 */
[----:B-1----:R-:W4:Y:S04]  /*13e0*/  LDG.E.64.CONSTANT R32, desc[UR4][R8.64+0x38] ;  /* 0x0000380408207981 */ /* 0x002f28000c1e9b00 */
[----:B------:R-:W4:Y:S04]  /*13f0*/  LDG.E.64.CONSTANT R34, desc[UR4][R8.64+0x28] ;  /* 0x0000280408227981 */ /* 0x000f28000c1e9b00 */
[----:B------:R-:W2:Y:S04]  /*1400*/  LDG.E.64.CONSTANT R38, desc[UR4][R8.64+0x10] ;  /* 0x0000100408267981 */ /* 0x000ea8000c1e9b00 */
[----:B------:R-:W2:Y:S04]  /*1410*/  LDG.E.64.CONSTANT R6, desc[UR4][R8.64+0x20] ;  /* 0x0000200408067981 */ /* 0x000ea8000c1e9b00 */
[----:B------:R-:W2:Y:S04]  /*1420*/  LDG.E.64.CONSTANT R36, desc[UR4][R8.64+0x18] ;  /* 0x0000180408247981 */ /* 0x000ea8000c1e9b00 */
[----:B------:R-:W2:Y:S04]  /*1430*/  LDG.E.64.CONSTANT R28, desc[UR4][R8.64] ;  /* 0x00000004081c7981 */ /* 0x000ea8000c1e9b00 */
[----:B------:R0:W2:Y:S01]  /*1440*/  LDG.E.64.CONSTANT R42, desc[UR4][R8.64+0x30] ;  /* 0x00003004082a7981 */ /* 0x0000a2000c1e9b00 */
[----:B------:R-:W-:-:S02]  /*1450*/  CS2R R56, SRZ ;  /* 0x0000000000387805 */ /* 0x000fc4000001ff00 */
[----:B------:R-:W-:Y:S02]  /*1460*/  CS2R R54, SRZ ;  /* 0x0000000000367805 */ /* 0x000fe4000001ff00 */
[----:B0-----:R-:W-:Y:S01]  /*1470*/  CS2R R8, SRZ ;  /* 0x0000000000087805 */ /* 0x001fe2000001ff00 */
[----:B---3--:R-:W-:Y:S02]  /*1480*/  DMUL R4, R40, R30 ;  /* 0x0000001e28047228 */ /* 0x008fe40000000000 */
[----:B----4-:R-:W-:-:S06]  /*1490*/  DMUL R2, R34, R32 ;  /* 0x0000002022027228 */ /* 0x010fcc0000000000 */
[----:B--2---:R-:W-:Y:S02]  /*14a0*/  DFMA R4, R38, R32, -R4 ;  /* 0x000000202604722b */ /* 0x004fe40000000804 */
[----:B------:R-:W-:Y:S01]  /*14b0*/  DFMA R2, R6, R30, -R2 ;  /* 0x0000001e0602722b */ /* 0x000fe20000000802 */
[----:B------:R-:W-:Y:S01]  /*14c0*/  IMAD.U32 R31, RZ, RZ, UR9 ;  /* 0x00000009ff1f7e24 */ /* 0x000fe2000f8e00ff */
[----:B------:R-:W-:-:S04]  /*14d0*/  DMUL R6, R38, R34 ;  /* 0x0000002226067228 */ /* 0x000fc80000000000 */
[----:B------:R-:W-:Y:S01]  /*14e0*/  DMUL R4, R36, R4 ;  /* 0x0000000424047228 */ /* 0x000fe20000000000 */
[----:B------:R-:W-:-:S03]  /*14f0*/  ISETP.GE.AND P0, PT, R31, 0x1, PT ;  /* 0x000000011f00780c */ /* 0x000fc60003f06270 */
[----:B------:R-:W-:-:S04]  /*1500*/  DFMA R6, R40, R34, -R6 ;  /* 0x000000222806722b */ /* 0x000fc80000000806 */
[----:B------:R-:W-:-:S08]  /*1510*/  DFMA R2, R28, R2, R4 ;  /* 0x000000021c02722b */ /* 0x000fd00000000004 */
[----:B------:R-:W-:Y:S01]  /*1520*/  DFMA R2, R42, R6, R2 ;  /* 0x000000062a02722b */ /* 0x000fe20000000002 */
[----:B------:R-:W-:Y:S10]  /*1530*/  @!P0 BRA `(.L_x_19) ;  /* 0x00000060001c8947 */ /* 0x000ff40003800000 */
[----:B------:R-:W0:Y:S01]  /*1540*/  MUFU.RCP64H R5, R3 ;  /* 0x0000000300057308 */ /* 0x000e220000001800 */
[----:B------:R-:W-:-:S05]  /*1550*/  VIADD R4, R3, 0x300402 ;  /* 0x0030040203047836 */ /* 0x000fca0000000000 */
[----:B------:R-:W-:Y:S01]  /*1560*/  FSETP.GEU.AND P0, PT, |R4|, 5.8789094863358348022e-39, PT ;  /* 0x004004020400780b */ /* 0x000fe20003f0e200 */
[----:B0-----:R-:W-:-:S08]  /*1570*/  DFMA R6, -R2, R4, 1 ;  /* 0x3ff000000206742b */ /* 0x001fd00000000104 */
[----:B------:R-:W-:-:S08]  /*1580*/  DFMA R6, R6, R6, R6 ;  /* 0x000000060606722b */ /* 0x000fd00000000006 */
[----:B------:R-:W-:-:S08]  /*1590*/  DFMA R6, R4, R6, R4 ;  /* 0x000000060406722b */ /* 0x000fd00000000004 */
[----:B------:R-:W-:-:S08]  /*15a0*/  DFMA R28, -R2, R6, 1 ;  /* 0x3ff00000021c742b */ /* 0x000fd00000000106 */
[----:B------:R-:W-:Y:S01]  /*15b0*/  DFMA R6, R6, R28, R6 ;  /* 0x0000001c0606722b */ /* 0x000fe20000000006 */
[----:B------:R-:W-:Y:S10]  /*15c0*/  @P0 BRA `(.L_x_20) ;  /* 0x0000000000200947 */ /* 0x000ff40003800000 */
[----:B------:R-:W-:Y:S01]  /*15d0*/  LOP3.LUT R4, R3, 0x7fffffff, RZ, 0xc0, !PT ;  /* 0x7fffffff03047812 */ /* 0x000fe200078ec0ff */
[----:B------:R-:W-:Y:S01]  /*15e0*/  IMAD.MOV.U32 R45, RZ, RZ, R3 ;  /* 0x000000ffff2d7224 */ /* 0x000fe200078e0003 */
[----:B------:R-:W-:Y:S01]  /*15f0*/  MOV R32, 0x1630 ;  /* 0x0000163000207802 */ /* 0x000fe20000000f00 */
[----:B------:R-:W-:Y:S01]  /*1600*/  IMAD.MOV.U32 R44, RZ, RZ, R2 ;  /* 0x000000ffff2c7224 */ /* 0x000fe200078e0002 */
[----:B------:R-:W-:-:S07]  /*1610*/  IADD3 R3, PT, PT, R4, -0x100000, RZ ;  /* 0xfff0000004037810 */ /* 0x000fce0007ffe0ff */
[----:B-----5:R-:W-:Y:S05]  /*1620*/  CALL.REL.NOINC `($__internal_0_$__cuda_sm20_dblrcp_rn_slowpath_v3) ;  /* 0x0000007c005c7944 */ /* 0x020fea0003c00000 */
[----:B------:R-:W-:Y:S02]  /*1630*/  IMAD.MOV.U32 R6, RZ, RZ, R34 ;  /* 0x000000ffff067224 */ /* 0x000fe400078e0022 */
[----:B------:R-:W-:-:S07]  /*1640*/  IMAD.MOV.U32 R7, RZ, RZ, R35 ;  /* 0x000000ffff077224 */ /* 0x000fce00078e0023 */
.L_x_20:
[----:B------:R-:W0:Y:S01]  /*1650*/  LDC.64 R4, c[0x0][0x3b0] ;  /* 0x0000ec00ff047b82 */ /* 0x000e220000000a00 */
[----:B------:R-:W-:Y:S01]  /*1660*/  BSSY B1, `(.L_x_19) ;  /* 0x00005f4000017945 */ /* 0x000fe20003800000 */
[----:B------:R-:W-:Y:S01]  /*1670*/  IMAD.MOV.U32 R2, RZ, RZ, RZ ;  /* 0x000000ffff027224 */ /* 0x000fe200078e00ff */
[----:B------:R-:W-:-:S05]  /*1680*/  CS2R R56, SRZ ;  /* 0x0000000000387805 */ /* 0x000fca000001ff00 */
[----:B------:R-:W1:Y:S01]  /*1690*/  LDC R3, c[0x0][0x3b8] ;  /* 0x0000ee00ff037b82 */ /* 0x000e620000000800 */
[----:B0-----:R-:W-:Y:S01]  /*16a0*/  DMUL R4, R4, -R4 ;  /* 0x8000000404047228 */ /* 0x001fe20000000000 */
[----:B-1----:R-:W-:-:S10]  /*16b0*/  IMAD R3, R3, R3, RZ ;  /* 0x0000000303037224 */ /* 0x002fd400078e02ff */
.L_x_109:
[----:B0-----:R-:W0:Y:S01]  /*16c0*/  LDC.64 R28, c[0x0][0x380] ;  /* 0x0000e000ff1c7b82 */ /* 0x001e220000000a00 */
[----:B-----5:R-:W-:Y:S01]  /*16d0*/  ISETP.NE.AND P0, PT, R11, RZ, PT ;  /* 0x000000ff0b00720c */ /* 0x020fe20003f05270 */
[----:B------:R-:W-:Y:S05]  /*16e0*/  YIELD ;  /* 0x0000000000007946 */ /* 0x000fea0003800000 */
[----:B------:R-:W-:Y:S04]  /*16f0*/  BSSY B0, `(.L_x_21) ;  /* 0x00005e5000007945 */ /* 0x000fe80003800000 */
[----:B------:R-:W-:Y:S01]  /*1700*/  BSSY.RELIABLE B2, `(.L_x_22) ;  /* 0x000000c000027945 */ /* 0x000fe20003800100 */
[----:B0-----:R-:W-:-:S03]  /*1710*/  IMAD.WIDE.U32 R28, R2, 0x70, R28 ;  /* 0x00000070021c7825 */ /* 0x001fc600078e001c */
[----:B------:R-:W-:Y:S05]  /*1720*/  @!P0 BRA `(.L_x_23) ;  /* 0x0000000000188947 */ /* 0x000fea0003800000 */
[----:B------:R-:W2:Y:S01]  /*1730*/  LDG.E R30, desc[UR4][R28.64+0x4c] ;  /* 0x00004c041c1e7981 */ /* 0x000ea2000c1e1900 */
[----:B------:R-:W-:-:S06]  /*1740*/  DSETP.NEU.AND P0, PT, R20, RZ, PT ;  /* 0x000000ff1400722a */ /* 0x000fcc0003f0d000 */
[----:B--2---:R-:W-:-:S13]  /*1750*/  ISETP.NE.OR P0, PT, R30, RZ, !P0 ;  /* 0x000000ff1e00720c */ /* 0x004fda0004705670 */
[----:B------:R-:W-:Y:S05]  /*1760*/  @P0 BREAK.RELIABLE B2 ;  /* 0x0000000000020942 */ /* 0x000fea0003800100 */
[----:B------:R-:W-:Y:S05]  /*1770*/  @P0 BRA `(.L_x_24) ;  /* 0x0000005c00700947 */ /* 0x000fea0003800000 */
[----:B------:R-:W-:Y:S05]  /*1780*/  BRA `(.L_x_25) ;  /* 0x00000000000c7947 */ /* 0x000fea0003800000 */
.L_x_23:
[----:B------:R-:W-:-:S14]  /*1790*/  DSETP.NEU.AND P0, PT, R20, RZ, PT ;  /* 0x000000ff1400722a */ /* 0x000fdc0003f0d000 */
[----:B------:R-:W-:Y:S05]  /*17a0*/  @!P0 BREAK.RELIABLE B2 ;  /* 0x0000000000028942 */ /* 0x000fea0003800100 */
[----:B------:R-:W-:Y:S05]  /*17b0*/  @!P0 BRA `(.L_x_24) ;  /* 0x0000005c00608947 */ /* 0x000fea0003800000 */
.L_x_25:
[----:B------:R-:W-:Y:S05]  /*17c0*/  BSYNC.RELIABLE B2 ;  /* 0x0000000000027941 */ /* 0x000fea0003800100 */
.L_x_22:
[----:B------:R-:W2:Y:S02]  /*17d0*/  LDG.E.64 R40, desc[UR4][R28.64+0x28] ;  /* 0x000028041c287981 */ /* 0x000ea4000c1e1b00 */
[----:B--2---:R-:W-:-:S06]  /*17e0*/  DSETP.NEU.AND P0, PT, R40, RZ, PT ;  /* 0x000000ff2800722a */ /* 0x004fcc0003f0d000 */
[----:B------:R-:W-:-:S13]  /*17f0*/  ISETP.EQ.OR P0, PT, R0, R2, !P0 ;  /* 0x000000020000720c */ /* 0x000fda0004702670 */
[----:B------:R-:W-:Y:S05]  /*1800*/  @P0 BRA `(.L_x_24) ;  /* 0x0000005c004c0947 */ /* 0x000fea0003800000 */
[----:B------:R-:W0:Y:S01]  /*1810*/  LDC.64 R68, c[0x0][0x3a0] ;  /* 0x0000e800ff447b82 */ /* 0x000e220000000a00 */
[----:B------:R-:W2:Y:S04]  /*1820*/  LDG.E.64 R36, desc[UR4][R28.64] ;  /* 0x000000041c247981 */ /* 0x000ea8000c1e1b00 */
[----:B------:R-:W3:Y:S04]  /*1830*/  LDG.E.64 R34, desc[UR4][R28.64+0x8] ;  /* 0x000008041c227981 */ /* 0x000ee8000c1e1b00 */
[----:B------:R-:W4:Y:S04]  /*1840*/  LDG.E.64 R32, desc[UR4][R28.64+0x10] ;  /* 0x000010041c207981 */ /* 0x000f28000c1e1b00 */
[----:B0-----:R-:W5:Y:S04]  /*1850*/  LDG.E.64.CONSTANT R64, desc[UR4][R68.64+0x18] ;  /* 0x0000180444407981 */ /* 0x001f68000c1e9b00 */
[----:B------:R-:W4:Y:S04]  /*1860*/  LDG.E.64.CONSTANT R62, desc[UR4][R68.64+0x20] ;  /* 0x00002004443e7981 */ /* 0x000f28000c1e9b00 */
[----:B------:R-:W4:Y:S04]  /*1870*/  LDG.E.64.CONSTANT R30, desc[UR4][R68.64] ;  /* 0x00000004441e7981 */ /* 0x000f28000c1e9b00 */
[----:B------:R-:W4:Y:S01]  /*1880*/  LDG.E.64.CONSTANT R60, desc[UR4][R68.64+0x8] ;  /* 0x00000804443c7981 */ /* 0x000f22000c1e9b00 */
[----:B------:R-:W0:Y:S03]  /*1890*/  LDC.64 R74, c[0x0][0x398] ;  /* 0x0000e600ff4a7b82 */ /* 0x000e260000000a00 */
[----:B------:R-:W4:Y:S04]  /*18a0*/  LDG.E.64.CONSTANT R38, desc[UR4][R68.64+0x10] ;  /* 0x0000100444267981 */ /* 0x000f28000c1e9b00 */
[----:B------:R-:W4:Y:S04]  /*18b0*/  LDG.E.64.CONSTANT R42, desc[UR4][R68.64+0x30] ;  /* 0x00003004442a7981 */ /* 0x000f28000c1e9b00 */
[----:B------:R-:W4:Y:S04]  /*18c0*/  LDG.E.64.CONSTANT R46, desc[UR4][R68.64+0x38] ;  /* 0x00003804442e7981 */ /* 0x000f28000c1e9b00 */
[----:B------:R-:W4:Y:S04]  /*18d0*/  LDG.E.64.CONSTANT R44, desc[UR4][R68.64+0x28] ;  /* 0x00002804442c7981 */ /* 0x000f28000c1e9b00 */
[----:B------:R-:W4:Y:S04]  /*18e0*/  LDG.E.64.CONSTANT R48, desc[UR4][R68.64+0x40] ;  /* 0x0000400444307981 */ /* 0x000f28000c1e9b00 */
[----:B0-----:R-:W4:Y:S04]  /*18f0*/  LDG.E.64.CONSTANT R50, desc[UR4][R74.64+0x18] ;  /* 0x000018044a327981 */ /* 0x001f28000c1e9b00 */
[----:B------:R-:W4:Y:S04]  /*1900*/  LDG.E.64.CONSTANT R52, desc[UR4][R74.64] ;  /* 0x000000044a347981 */ /* 0x000f28000c1e9b00 */
[----:B------:R-:W4:Y:S04]  /*1910*/  LDG.E.64.CONSTANT R58, desc[UR4][R74.64+0x20] ;  /* 0x000020044a3a7981 */ /* 0x000f28000c1e9b00 */
[----:B------:R-:W4:Y:S04]  /*1920*/  LDG.E.64.CONSTANT R66, desc[UR4][R74.64+0x30] ;  /* 0x000030044a427981 */ /* 0x000f28000c1e9b00 */
[----:B------:R-:W4:Y:S04]  /*1930*/  LDG.E.64.CONSTANT R68, desc[UR4][R74.64+0x28] ;  /* 0x000028044a447981 */ /* 0x000f28000c1e9b00 */
[----:B------:R-:W4:Y:S04]  /*1940*/  LDG.E.64.CONSTANT R70, desc[UR4][R74.64+0x38] ;  /* 0x000038044a467981 */ /* 0x000f28000c1e9b00 */
[----:B------:R-:W4:Y:S01]  /*1950*/  LDG.E.64.CONSTANT R72, desc[UR4][R74.64+0x10] ;  /* 0x000010044a487981 */ /* 0x000f22000c1e9b00 */
[----:B--2---:R-:W-:-:S02]  /*1960*/  DADD R36, R26, -R36 ;  /* 0x000000001a247229 */ /* 0x004fc40000000824 */
[----:B---3--:R-:W-:-:S06]  /*1970*/  DADD R34, R24, -R34 ;  /* 0x0000000018227229 */ /* 0x008fcc0000000822 */
[----:B-----5:R-:W-:-:S08]  /*1980*/  DFMA R64, R64, R36, RZ ;  /* 0x000000244040722b */ /* 0x020fd000000000ff */
[----:B----4-:R-:W-:Y:S02]  /*1990*/  DFMA R62, R62, R34, R64 ;  /* 0x000000223e3e722b */ /* 0x010fe40000000040 */
[----:B------:R-:W2:Y:S01]  /*19a0*/  LDG.E.64.CONSTANT R64, desc[UR4][R74.64+0x8] ;  /* 0x000008044a407981 */ /* 0x000ea2000c1e9b00 */
[----:B------:R-:W-:-:S08]  /*19b0*/  DFMA R30, R30, R36, RZ ;  /* 0x000000241e1e722b */ /* 0x000fd000000000ff */
[----:B------:R-:W-:Y:S02]  /*19c0*/  DFMA R60, R60, R34, R30 ;  /* 0x000000223c3c722b */ /* 0x000fe4000000001e */
[----:B------:R-:W3:Y:S01]  /*19d0*/  LDG.E.64.CONSTANT R30, desc[UR4][R74.64+0x40] ;  /* 0x000040044a1e7981 */ /* 0x000ee2000c1e9b00 */
[----:B------:R-:W-:Y:S02]  /*19e0*/  DADD R32, R22, -R32 ;  /* 0x0000000016207229 */ /* 0x000fe40000000820 */
[----:B------:R-:W-:-:S06]  /*19f0*/  DFMA R42, R42, R36, RZ ;  /* 0x000000242a2a722b */ /* 0x000fcc00000000ff */
[----:B------:R-:W-:Y:S02]  /*1a00*/  DFMA R38, R38, R32, R60 ;  /* 0x000000202626722b */ /* 0x000fe4000000003c */
[----:B------:R-:W-:Y:S02]  /*1a10*/  DFMA R46, R46, R34, R42 ;  /* 0x000000222e2e722b */ /* 0x000fe4000000002a */
[----:B------:R-:W-:-:S06]  /*1a20*/  DFMA R44, R44, R32, R62 ;  /* 0x000000202c2c722b */ /* 0x000fcc000000003e */
[----:B------:R-:W0:Y:S01]  /*1a30*/  FRND.F64 R38, R38 ;  /* 0x0000002600267313 */ /* 0x000e220000301800 */
[----:B------:R-:W-:-:S07]  /*1a40*/  DFMA R46, R48, R32, R46 ;  /* 0x00000020302e722b */ /* 0x000fce000000002e */
[----:B------:R-:W1:Y:S01]  /*1a50*/  FRND.F64 R42, R44 ;  /* 0x0000002c002a7313 */ /* 0x000e620000301800 */
[----:B0-----:R-:W-:-:S07]  /*1a60*/  DFMA R50, R50, R38, RZ ;  /* 0x000000263232722b */ /* 0x001fce00000000ff */
[----:B------:R-:W0:Y:S01]  /*1a70*/  FRND.F64 R46, R46 ;  /* 0x0000002e002e7313 */ /* 0x000e220000301800 */
[----:B------:R-:W-:Y:S02]  /*1a80*/  DFMA R52, R52, R38, RZ ;  /* 0x000000263434722b */ /* 0x000fe400000000ff */
[----:B-1----:R-:W-:Y:S02]  /*1a90*/  DFMA R50, R58, R42, R50 ;  /* 0x0000002a3a32722b */ /* 0x002fe40000000032 */
[----:B------:R-:W-:-:S06]  /*1aa0*/  DFMA R66, R66, R38, RZ ;  /* 0x000000264242722b */ /* 0x000fcc00000000ff */
[----:B0-----:R-:W-:Y:S02]  /*1ab0*/  DFMA R50, R68, R46, R50 ;  /* 0x0000002e4432722b */ /* 0x001fe40000000032 */
[----:B------:R-:W-:-:S06]  /*1ac0*/  DFMA R66, R70, R42, R66 ;  /* 0x0000002a4642722b */ /* 0x000fcc0000000042 */
[----:B------:R-:W-:-:S08]  /*1ad0*/  DADD R44, R34, -R50 ;  /* 0x00000000222c7229 */ /* 0x000fd00000000832 */
[----:B------:R-:W-:Y:S01]  /*1ae0*/  DMUL R38, R44, R44 ;  /* 0x0000002c2c267228 */ /* 0x000fe20000000000 */
[----:B------:R-:W-:Y:S01]  /*1af0*/  BSSY.RECONVERGENT B3, `(.L_x_26) ;  /* 0x0000050000037945 */ /* 0x000fe20003800200 */
[----:B--2---:R-:W-:-:S08]  /*1b00*/  DFMA R52, R64, R42, R52 ;  /* 0x0000002a4034722b */ /* 0x004fd00000000034 */
[-C--:B------:R-:W-:Y:S02]  /*1b10*/  DFMA R52, R72, R46.reuse, R52 ;  /* 0x0000002e4834722b */ /* 0x080fe40000000034 */
[----:B---3--:R-:W-:-:S06]  /*1b20*/  DFMA R66, R30, R46, R66 ;  /* 0x0000002e1e42722b */ /* 0x008fcc0000000042 */
[----:B------:R-:W-:Y:S02]  /*1b30*/  DADD R30, R36, -R52 ;  /* 0x00000000241e7229 */ /* 0x000fe40000000834 */
[----:B------:R-:W-:-:S06]  /*1b40*/  DADD R46, R32, -R66 ;  /* 0x00000000202e7229 */ /* 0x000fcc0000000842 */
        /* <DEDUP_REMOVED lines=10> */
[----:B------:R-:W-:Y:S01]  /*1bf0*/  DFMA R30, R36, R36, R30 ;  /* 0x00000024241e722b */ /* 0x000fe2000000001e */
[----:B------:R-:W-:Y:S02]  /*1c00*/  IMAD.MOV.U32 R46, RZ, RZ, R32 ;  /* 0x000000ffff2e7224 */ /* 0x000fe400078e0020 */
[----:B------:R-:W-:-:S05]  /*1c10*/  IMAD.MOV.U32 R47, RZ, RZ, R33 ;  /* 0x000000ffff2f7224 */ /* 0x000fca00078e0021 */
[----:B------:R-:W-:-:S06]  /*1c20*/  DFMA R74, R32, R32, R30 ;  /* 0x00000020204a722b */ /* 0x000fcc000000001e */
[----:B------:R-:W0:Y:S04]  /*1c30*/  MUFU.RSQ64H R39, R75 ;  /* 0x0000004b00277308 */ /* 0x000e280000001c00 */
[----:B------:R-:W-:-:S05]  /*1c40*/  VIADD R38, R75, 0xfcb00000 ;  /* 0xfcb000004b267836 */ /* 0x000fca0000000000 */
[----:B------:R-:W-:Y:S01]  /*1c50*/  ISETP.GE.U32.AND P0, PT, R38, 0x7ca00000, PT ;  /* 0x7ca000002600780c */ /* 0x000fe20003f06070 */
[----:B0-----:R-:W-:-:S08]  /*1c60*/  DMUL R30, R38, R38 ;  /* 0x00000026261e7228 */ /* 0x001fd00000000000 */
[----:B------:R-:W-:-:S08]  /*1c70*/  DFMA R30, R74, -R30, 1 ;  /* 0x3ff000004a1e742b */ /* 0x000fd0000000081e */
[----:B------:R-:W-:Y:S02]  /*1c80*/  DFMA R42, R30, R42, 0.5 ;  /* 0x3fe000001e2a742b */ /* 0x000fe4000000002a */
[----:B------:R-:W-:-:S08]  /*1c90*/  DMUL R30, R38, R30 ;  /* 0x0000001e261e7228 */ /* 0x000fd00000000000 */
[----:B------:R-:W-:Y:S01]  /*1ca0*/  DFMA R58, R42, R30, R38 ;  /* 0x0000001e2a3a722b */ /* 0x000fe20000000026 */
[----:B------:R-:W-:Y:S02]  /*1cb0*/  IMAD.MOV.U32 R30, RZ, RZ, R36 ;  /* 0x000000ffff1e7224 */ /* 0x000fe400078e0024 */
[----:B------:R-:W-:-:S05]  /*1cc0*/  IMAD.MOV.U32 R31, RZ, RZ, R37 ;  /* 0x000000ffff1f7224 */ /* 0x000fca00078e0025 */
[----:B------:R-:W-:Y:S02]  /*1cd0*/  DMUL R48, R74, R58 ;  /* 0x0000003a4a307228 */ /* 0x000fe40000000000 */
[----:B------:R-:W-:Y:S01]  /*1ce0*/  VIADD R43, R59, 0xfff00000 ;  /* 0xfff000003b2b7836 */ /* 0x000fe20000000000 */
[----:B------:R-:W-:-:S05]  /*1cf0*/  MOV R42, R58 ;  /* 0x0000003a002a7202 */ /* 0x000fca0000000f00 */
        /* <DEDUP_REMOVED lines=12> */
[----:B------:R-:W-:Y:S05]  /*1dc0*/  CALL.REL.NOINC `($__internal_2_$__cuda_sm20_dsqrt_rn_f64_mediumpath_v1) ;  /* 0x0000007c00a87944 */ /* 0x000fea0003c00000 */
[----:B------:R-:W-:Y:S01]  /*1dd0*/  IMAD.MOV.U32 R72, RZ, RZ, R33 ;  /* 0x000000ffff487224 */ /* 0x000fe200078e0021 */
[----:B------:R-:W-:-:S07]  /*1de0*/  MOV R73, R32 ;  /* 0x0000002000497202 */ /* 0x000fce0000000f00 */
.L_x_29:
[----:B------:R-:W-:Y:S05]  /*1df0*/  BSYNC.RECONVERGENT B4 ;  /* 0x0000000000047941 */ /* 0x000fea0003800200 */
.L_x_28:
[----:B------:R-:W-:Y:S05]  /*1e00*/  BRA `(.L_x_30) ;  /* 0x0000000000787947 */ /* 0x000fea0003800000 */
.L_x_27:
[----:B------:R-:W0:Y:S01]  /*1e10*/  MUFU.RSQ64H R33, R75 ;  /* 0x0000004b00217308 */ /* 0x000e220000001c00 */
[----:B------:R-:W-:Y:S01]  /*1e20*/  VIADD R32, R75, 0xfcb00000 ;  /* 0xfcb000004b207836 */ /* 0x000fe20000000000 */
[----:B------:R-:W-:Y:S01]  /*1e30*/  BSSY.RECONVERGENT B4, `(.L_x_30) ;  /* 0x000001b000047945 */ /* 0x000fe20003800200 */
[----:B------:R-:W-:Y:S02]  /*1e40*/  IMAD.MOV.U32 R36, RZ, RZ, 0x0 ;  /* 0x00000000ff247424 */ /* 0x000fe400078e00ff */
[----:B------:R-:W-:Y:S01]  /*1e50*/  IMAD.MOV.U32 R37, RZ, RZ, 0x3fd80000 ;  /* 0x3fd80000ff257424 */ /* 0x000fe200078e00ff */
[----:B------:R-:W-:Y:S01]  /*1e60*/  ISETP.GE.U32.AND P0, PT, R32, 0x7ca00000, PT ;  /* 0x7ca000002000780c */ /* 0x000fe20003f06070 */
[----:B0-----:R-:W-:-:S08]  /*1e70*/  DMUL R34, R32, R32 ;  /* 0x0000002020227228 */ /* 0x001fd00000000000 */
        /* <DEDUP_REMOVED lines=12> */
[----:B------:R-:W-:Y:S02]  /*1f40*/  IMAD.MOV.U32 R37, RZ, RZ, R34 ;  /* 0x000000ffff257224 */ /* 0x000fe400078e0022 */
[----:B------:R-:W-:Y:S01]  /*1f50*/  IMAD.MOV.U32 R36, RZ, RZ, R35 ;  /* 0x000000ffff247224 */ /* 0x000fe200078e0023 */
[----:B------:R-:W-:Y:S01]  /*1f60*/  MOV R35, R42 ;  /* 0x0000002a00237202 */ /* 0x000fe20000000f00 */
[----:B------:R-:W-:Y:S02]  /*1f70*/  IMAD.MOV.U32 R32, RZ, RZ, R39 ;  /* 0x000000ffff207224 */ /* 0x000fe400078e0027 */
[----:B------:R-:W-:Y:S02]  /*1f80*/  IMAD.MOV.U32 R34, RZ, RZ, R43 ;  /* 0x000000ffff227224 */ /* 0x000fe400078e002b */
[----:B------:R-:W-:-:S02]  /*1f90*/  IMAD.MOV.U32 R39, RZ, RZ, R74 ;  /* 0x000000ffff277224 */ /* 0x000fc400078e004a */
[----:B------:R-:W-:-:S07]  /*1fa0*/  IMAD.MOV.U32 R38, RZ, RZ, R75 ;  /* 0x000000ffff267224 */ /* 0x000fce00078e004b */
[----:B------:R-:W-:Y:S05]  /*1fb0*/  CALL.REL.NOINC `($__internal_2_$__cuda_sm20_dsqrt_rn_f64_mediumpath_v1) ;  /* 0x0000007c002c7944 */ /* 0x000fea0003c00000 */
[----:B------:R-:W-:Y:S02]  /*1fc0*/  IMAD.MOV.U32 R72, RZ, RZ, R33 ;  /* 0x000000ffff487224 */ /* 0x000fe400078e0021 */
[----:B------:R-:W-:-:S07]  /*1fd0*/  IMAD.MOV.U32 R73, RZ, RZ, R32 ;  /* 0x000000ffff497224 */ /* 0x000fce00078e0020 */
.L_x_31:
[----:B------:R-:W-:Y:S05]  /*1fe0*/  BSYNC.RECONVERGENT B4 ;  /* 0x0000000000047941 */ /* 0x000fea0003800200 */
.L_x_30:
[----:B------:R-:W-:Y:S05]  /*1ff0*/  BSYNC.RECONVERGENT B3 ;  /* 0x0000000000037941 */ /* 0x000fea0003800200 */
.L_x_26:
[----:B------:R-:W0:Y:S01]  /*2000*/  LDCU.64 UR10, c[0x0][0x390] ;  /* 0x00007200ff0a77ac */ /* 0x000e220008000a00 */
[----:B------:R-:W-:Y:S01]  /*2010*/  BSSY.RECONVERGENT B3, `(.L_x_32) ;  /* 0x0000258000037945 */ /* 0x000fe20003800200 */
[----:B0-----:R-:W-:-:S14]  /*2020*/  DSETP.GTU.AND P0, PT, R72, UR10, PT ;  /* 0x0000000a48007e2a */ /* 0x001fdc000bf0c000 */
[----:B------:R-:W-:Y:S05]  /*2030*/  @P0 BRA `(.L_x_33) ;  /* 0x0000002400540947 */ /* 0x000fea0003800000 */
[----:B------:R-:W2:Y:S02]  /*2040*/  LDG.E R33, desc[UR4][R28.64+0x48] ;  /* 0x000048041c217981 */ /* 0x000ea4000c1e1900 */
[----:B--2---:R-:W-:-:S13]  /*2050*/  ISETP.GE.AND P0, PT, R10, R33, PT ;  /* 0x000000210a00720c */ /* 0x004fda0003f06270 */
[----:B------:R-:W-:Y:S05]  /*2060*/  @P0 BRA `(.L_x_33) ;  /* 0x0000002400480947 */ /* 0x000fea0003800000 */
[----:B------:R-:W-:Y:S01]  /*2070*/  DMUL R48, R74, R4 ;  /* 0x000000044a307228 */ /* 0x000fe20000000000 */
[----:B------:R-:W-:Y:S01]  /*2080*/  MOV R38, 0x652b82fe ;  /* 0x652b82fe00267802 */ /* 0x000fe20000000f00 */
[----:B------:R-:W-:Y:S01]  /*2090*/  IMAD.MOV.U32 R39, RZ, RZ, 0x3ff71547 ;  /* 0x3ff71547ff277424 */ /* 0x000fe200078e00ff */
[----:B------:R-:W-:Y:S01]  /*20a0*/  UMOV UR10, 0xfefa39ef ;  /* 0xfefa39ef000a7882 */ /* 0x000fe20000000000 */
[----:B------:R-:W-:Y:S01]  /*20b0*/  UMOV UR11, 0x3fe62e42 ;  /* 0x3fe62e42000b7882 */ /* 0x000fe20000000000 */
[----:B------:R-:W-:Y:S01]  /*20c0*/  UMOV UR12, 0x3b39803f ;  /* 0x3b39803f000c7882 */ /* 0x000fe20000000000 */
[----:B------:R-:W-:Y:S01]  /*20d0*/  UMOV UR13, 0x3c7abc9e ;  /* 0x3c7abc9e000d7882 */ /* 0x000fe20000000000 */
[----:B------:R-:W0:Y:S01]  /*20e0*/  LDCU.64 UR32, c[0x0][0x3b0] ;  /* 0x00007600ff2077ac */ /* 0x000e220008000a00 */
[----:B------:R-:W-:Y:S01]  /*20f0*/  DFMA R58, R48, R38, 6.75539944105574400000e+15 ;  /* 0x43380000303a742b */ /* 0x000fe20000000026 */
[----:B------:R-:W-:Y:S01]  /*2100*/  IMAD.MOV.U32 R60, RZ, RZ, -0x35dec16 ;  /* 0xfca213eaff3c7424 */ /* 0x000fe200078e00ff */
[C---:B------:R-:W-:Y:S01]  /*2110*/  FSETP.GEU.AND P1, PT, |R49|.reuse, 4.1917929649353027344, PT ;  /* 0x4086232b3100780b */ /* 0x040fe20003f2e200 */
[----:B------:R-:W-:Y:S01]  /*2120*/  IMAD.MOV.U32 R61, RZ, RZ, 0x3e928af3 ;  /* 0x3e928af3ff3d7424 */ /* 0x000fe200078e00ff */
[----:B------:R-:W-:Y:S01]  /*2130*/  UMOV UR14, 0x69ce2bdf ;  /* 0x69ce2bdf000e7882 */ /* 0x000fe20000000000 */
[----:B------:R-:W-:Y:S01]  /*2140*/  UMOV UR15, 0x3e5ade15 ;  /* 0x3e5ade15000f7882 */ /* 0x000fe20000000000 */
[----:B------:R-:W-:Y:S01]  /*2150*/  UMOV UR16, 0x62401315 ;  /* 0x6240131500107882 */ /* 0x000fe20000000000 */
[----:B------:R-:W-:Y:S01]  /*2160*/  UMOV UR17, 0x3ec71dee ;  /* 0x3ec71dee00117882 */ /* 0x000fe20000000000 */
[----:B------:R-:W-:Y:S01]  /*2170*/  DADD R50, R58, -6.75539944105574400000e+15 ;  /* 0xc33800003a327429 */ /* 0x000fe20000000000 */
[----:B------:R-:W-:Y:S01]  /*2180*/  UMOV UR18, 0x7c89eb71 ;  /* 0x7c89eb7100127882 */ /* 0x000fe20000000000 */
[----:B------:R-:W-:Y:S01]  /*2190*/  UMOV UR19, 0x3efa0199 ;  /* 0x3efa019900137882 */ /* 0x000fe20000000000 */
[----:B------:R-:W-:Y:S01]  /*21a0*/  UMOV UR20, 0x14761f65 ;  /* 0x14761f6500147882 */ /* 0x000fe20000000000 */
[----:B------:R-:W-:Y:S01]  /*21b0*/  UMOV UR21, 0x3f2a01a0 ;  /* 0x3f2a01a000157882 */ /* 0x000fe20000000000 */
[----:B------:R-:W-:Y:S01]  /*21c0*/  UMOV UR22, 0x1852b7af ;  /* 0x1852b7af00167882 */ /* 0x000fe20000000000 */
[----:B------:R-:W-:Y:S01]  /*21d0*/  UMOV UR23, 0x3f56c16c ;  /* 0x3f56c16c00177882 */ /* 0x000fe20000000000 */
[----:B------:R-:W-:Y:S01]  /*21e0*/  UMOV UR24, 0x11122322 ;  /* 0x1112232200187882 */ /* 0x000fe20000000000 */
[----:B------:R-:W-:Y:S01]  /*21f0*/  DFMA R32, R50, -UR10, R48 ;  /* 0x8000000a32207c2b */ /* 0x000fe20008000030 */
[----:B------:R-:W-:Y:S01]  /*2200*/  UMOV UR25, 0x3f811111 ;  /* 0x3f81111100197882 */ /* 0x000fe20000000000 */
[----:B0-----:R-:W-:Y:S01]  /*2210*/  DMUL R34, R72, UR32 ;  /* 0x0000002048227c28 */ /* 0x001fe20008000000 */
[----:B------:R-:W-:Y:S01]  /*2220*/  UMOV UR26, 0x555502a1 ;  /* 0x555502a1001a7882 */ /* 0x000fe20000000000 */
[----:B------:R-:W-:Y:S01]  /*2230*/  UMOV UR27, 0x3fa55555 ;  /* 0x3fa55555001b7882 */ /* 0x000fe20000000000 */
[----:B------:R-:W-:Y:S01]  /*2240*/  UMOV UR28, 0x55555511 ;  /* 0x55555511001c7882 */ /* 0x000fe20000000000 */
[----:B------:R-:W-:Y:S01]  /*2250*/  UMOV UR29, 0x3fc55555 ;  /* 0x3fc55555001d7882 */ /* 0x000fe20000000000 */
[----:B------:R-:W-:Y:S01]  /*2260*/  UMOV UR30, 0xb ;  /* 0x0000000b001e7882 */ /* 0x000fe20000000000 */
[----:B------:R-:W-:Y:S01]  /*2270*/  DFMA R50, R50, -UR12, R32 ;  /* 0x8000000c32327c2b */ /* 0x000fe20008000020 */
[----:B------:R-:W-:Y:S01]  /*2280*/  UMOV UR31, 0x3fe00000 ;  /* 0x3fe00000001f7882 */ /* 0x000fe20000000000 */
[C---:B------:R-:W-:Y:S01]  /*2290*/  DSETP.GEU.AND P2, PT, R48.reuse, RZ, PT ;  /* 0x000000ff3000722a */ /* 0x040fe20003f4e000 */
[----:B------:R-:W-:Y:S01]  /*22a0*/  FSETP.GEU.AND P0, PT, |R49|, 4.2275390625, PT ;  /* 0x408748003100780b */ /* 0x000fe20003f0e200 */
[----:B------:R-:W-:Y:S01]  /*22b0*/  IMAD.MOV.U32 R52, RZ, RZ, R34 ;  /* 0x000000ffff347224 */ /* 0x000fe200078e0022 */
[C---:B------:R-:W-:Y:S01]  /*22c0*/  LOP3.LUT R53, R35.reuse, 0x7fffffff, RZ, 0xc0, !PT ;  /* 0x7fffffff23357812 */ /* 0x040fe200078ec0ff */
[----:B------:R-:W-:Y:S01]  /*22d0*/  DADD R48, R48, +INF ;  /* 0x7ff0000030307429 */ /* 0x000fe20000000000 */
[----:B------:R-:W-:Y:S01]  /*22e0*/  ISETP.GE.AND P4, PT, R35, RZ, PT ;  /* 0x000000ff2300720c */ /* 0x000fe20003f86270 */
[----:B------:R-:W-:Y:S01]  /*22f0*/  DFMA R32, R50, UR14, R60 ;  /* 0x0000000e32207c2b */ /* 0x000fe2000800003c */
[----:B------:R-:W-:Y:S01]  /*2300*/  BSSY.RECONVERGENT B4, `(.L_x_34) ;  /* 0x000005c000047945 */ /* 0x000fe20003800200 */
[----:B------:R-:W-:Y:S01]  /*2310*/  ISETP.GT.U32.AND P5, PT, R53, 0x7fefffff, PT ;  /* 0x7fefffff3500780c */ /* 0x000fe20003fa4070 */
[----:B------:R-:W-:-:S05]  /*2320*/  DMUL R36, R52, -R52 ;  /* 0x8000003434247228 */ /* 0x000fca0000000000 */
[----:B------:R-:W-:Y:S01]  /*2330*/  DFMA R32, R50, R32, UR16 ;  /* 0x0000001032207e2b */ /* 0x000fe20008000020 */
[----:B------:R-:W-:Y:S02]  /*2340*/  FSEL R49, R49, RZ, P2 ;  /* 0x000000ff31317208 */ /* 0x000fe40001000000 */
[----:B------:R-:W-:-:S05]  /*2350*/  DFMA R38, R36, R38, 6.75539944105574400000e+15 ;  /* 0x433800002426742b */ /* 0x000fca0000000026 */
[----:B------:R-:W-:-:S03]  /*2360*/  DFMA R32, R50, R32, UR18 ;  /* 0x0000001232207e2b */ /* 0x000fc60008000020 */
[----:B------:R-:W-:Y:S01]  /*2370*/  DADD R42, R38, -6.75539944105574400000e+15 ;  /* 0xc3380000262a7429 */ /* 0x000fe20000000000 */
[----:B------:R-:W-:-:S04]  /*2380*/  LEA.HI R39, R58, R58, RZ, 0x1 ;  /* 0x0000003a3a277211 */ /* 0x000fc800078f08ff */
[----:B------:R-:W-:Y:S01]  /*2390*/  DFMA R32, R50, R32, UR20 ;  /* 0x0000001432207e2b */ /* 0x000fe20008000020 */
[----:B------:R-:W-:Y:S02]  /*23a0*/  SHF.R.S32.HI R39, RZ, 0x1, R39 ;  /* 0x00000001ff277819 */ /* 0x000fe40000011427 */
[----:B------:R-:W-:Y:S01]  /*23b0*/  DFMA R64, R42, -UR10, R36 ;  /* 0x8000000a2a407c2b */ /* 0x000fe20008000024 */
[----:B------:R-:W-:Y:S01]  /*23c0*/  UMOV UR10, 0x91b4ef6a ;  /* 0x91b4ef6a000a7882 */ /* 0x000fe20000000000 */
[----:B------:R-:W-:-:S03]  /*23d0*/  UMOV UR11, 0x3ffc5bf8 ;  /* 0x3ffc5bf8000b7882 */ /* 0x000fc60000000000 */
[----:B------:R-:W-:-:S03]  /*23e0*/  DFMA R32, R50, R32, UR22 ;  /* 0x0000001632207e2b */ /* 0x000fc60008000020 */
[----:B------:R-:W-:-:S05]  /*23f0*/  DFMA R42, R42, -UR12, R64 ;  /* 0x8000000c2a2a7c2b */ /* 0x000fca0008000040 */
[----:B------:R-:W-:-:S03]  /*2400*/  DFMA R32, R50, R32, UR24 ;  /* 0x0000001832207e2b */ /* 0x000fc60008000020 */
[----:B------:R-:W-:Y:S01]  /*2410*/  DFMA R64, R42, UR14, R60 ;  /* 0x0000000e2a407c2b */ /* 0x000fe2000800003c */
[----:B------:R-:W-:-:S04]  /*2420*/  IMAD.IADD R60, R58, 0x1, -R39 ;  /* 0x000000013a3c7824 */ /* 0x000fc800078e0a27 */
[----:B------:R-:W-:Y:S01]  /*2430*/  DFMA R32, R50, R32, UR26 ;  /* 0x0000001a32207e2b */ /* 0x000fe20008000020 */
[----:B------:R-:W-:Y:S02]  /*2440*/  LEA R61, R60, 0x3ff00000, 0x14 ;  /* 0x3ff000003c3d7811 */ /* 0x000fe400078ea0ff */
[----:B------:R-:W-:Y:S01]  /*2450*/  DFMA R64, R42, R64, UR16 ;  /* 0x000000102a407e2b */ /* 0x000fe20008000040 */
[----:B------:R-:W-:-:S04]  /*2460*/  IMAD.MOV.U32 R60, RZ, RZ, RZ ;  /* 0x000000ffff3c7224 */ /* 0x000fc800078e00ff */
[----:B------:R-:W-:-:S03]  /*2470*/  DFMA R32, R50, R32, UR28 ;  /* 0x0000001c32207e2b */ /* 0x000fc60008000020 */
[----:B------:R-:W-:-:S05]  /*2480*/  DFMA R64, R42, R64, UR18 ;  /* 0x000000122a407e2b */ /* 0x000fca0008000040 */
[----:B------:R-:W-:-:S03]  /*2490*/  DFMA R32, R50, R32, UR30 ;  /* 0x0000001e32207e2b */ /* 0x000fc60008000020 */
[----:B------:R-:W-:-:S05]  /*24a0*/  DFMA R64, R42, R64, UR20 ;  /* 0x000000142a407e2b */ /* 0x000fca0008000040 */
[----:B------:R-:W-:Y:S02]  /*24b0*/  DFMA R62, R50, R32, 1 ;  /* 0x3ff00000323e742b */ /* 0x000fe40000000020 */
[----:B------:R-:W-:Y:S02]  /*24c0*/  DMUL R32, R72, UR10 ;  /* 0x0000000a48207c28 */ /* 0x000fe40008000000 */
[----:B------:R-:W-:-:S04]  /*24d0*/  DFMA R64, R42, R64, UR22 ;  /* 0x000000162a407e2b */ /* 0x000fc80008000040 */
[----:B------:R-:W-:Y:S02]  /*24e0*/  DFMA R50, R50, R62, 1 ;  /* 0x3ff000003232742b */ /* 0x000fe4000000003e */
[----:B------:R-:W0:Y:S01]  /*24f0*/  MUFU.RCP64H R63, R33 ;  /* 0x00000021003f7308 */ /* 0x000e220000001800 */
[----:B------:R-:W-:Y:S01]  /*2500*/  IMAD.MOV.U32 R62, RZ, RZ, 0x1 ;  /* 0x00000001ff3e7424 */ /* 0x000fe200078e00ff */
[----:B------:R-:W-:-:S06]  /*2510*/  DFMA R64, R42, R64, UR24 ;  /* 0x000000182a407e2b */ /* 0x000fcc0008000040 */
[--C-:B------:R-:W-:Y:S01]  /*2520*/  IMAD R67, R39, 0x100000, R51.reuse ;  /* 0x0010000027437824 */ /* 0x100fe200078e0233 */
[----:B------:R-:W-:Y:S01]  /*2530*/  MOV R66, R50 ;  /* 0x0000003200427202 */ /* 0x000fe20000000f00 */
[----:B------:R-:W-:Y:S01]  /*2540*/  IMAD R39, R58, 0x100000, R51 ;  /* 0x001000003a277824 */ /* 0x000fe200078e0233 */
[----:B------:R-:W-:Y:S01]  /*2550*/  DMUL R58, R20, R40 ;  /* 0x00000028143a7228 */ /* 0x000fe20000000000 */
[----:B------:R-:W-:Y:S01]  /*2560*/  FSEL R41, R48, RZ, P2 ;  /* 0x000000ff30297208 */ /* 0x000fe20001000000 */
[----:B------:R-:W-:Y:S02]  /*2570*/  DFMA R64, R42, R64, UR26 ;  /* 0x0000001a2a407e2b */ /* 0x000fe40008000040 */
[----:B------:R-:W-:Y:S02]  /*2580*/  DMUL R60, R66, R60 ;  /* 0x0000003c423c7228 */ /* 0x000fe40000000000 */
[----:B0-----:R-:W-:-:S08]  /*2590*/  DFMA R66, -R32, R62, 1 ;  /* 0x3ff000002042742b */ /* 0x001fd0000000013e */
[----:B------:R-:W-:Y:S01]  /*25a0*/  DFMA R66, R66, R66, R66 ;  /* 0x000000424242722b */ /* 0x000fe20000000042 */
[----:B------:R-:W-:Y:S01]  /*25b0*/  @P1 FSEL R39, R49, R61, P0 ;  /* 0x0000003d31271208 */ /* 0x000fe20000000000 */
[----:B------:R-:W-:Y:S01]  /*25c0*/  DMUL R48, R58, -2 ;  /* 0xc00000003a307828 */ /* 0x000fe20000000000 */
[----:B------:R-:W-:Y:S01]  /*25d0*/  FSEL R41, R41, R60, P0 ;  /* 0x0000003c29297208 */ /* 0x000fe20000000000 */
[----:B------:R-:W-:Y:S01]  /*25e0*/  DFMA R60, R42, R64, UR28 ;  /* 0x0000001c2a3c7e2b */ /* 0x000fe20008000040 */
[----:B------:R-:W-:Y:S02]  /*25f0*/  ISETP.NE.AND P0, PT, R53, 0x7ff00000, PT ;  /* 0x7ff000003500780c */ /* 0x000fe40003f05270 */
[----:B------:R-:W-:Y:S01]  /*2600*/  FSEL R40, R50, R41, !P1 ;  /* 0x0000002932287208 */ /* 0x000fe20004800000 */
[----:B------:R-:W-:Y:S01]  /*2610*/  DFMA R62, R62, R66, R62 ;  /* 0x000000423e3e722b */ /* 0x000fe2000000003e */
[----:B------:R-:W-:Y:S01]  /*2620*/  IMAD.MOV.U32 R41, RZ, RZ, R39 ;  /* 0x000000ffff297224 */ /* 0x000fe200078e0027 */
[----:B------:R-:W-:Y:S01]  /*2630*/  DMUL R48, R48, UR32 ;  /* 0x0000002030307c28 */ /* 0x000fe20008000000 */
[----:B------:R-:W-:Y:S01]  /*2640*/  LEA.HI R39, R38, R38, RZ, 0x1 ;  /* 0x0000002626277211 */ /* 0x000fe200078f08ff */
[----:B------:R-:W-:Y:S01]  /*2650*/  DFMA R50, R42, R60, UR30 ;  /* 0x0000001e2a327e2b */ /* 0x000fe2000800003c */
[----:B------:R-:W-:-:S02]  /*2660*/  ISETP.NE.AND P1, PT, R34, RZ, PT ;  /* 0x000000ff2200720c */ /* 0x000fc40003f25270 */
[----:B------:R-:W-:Y:S01]  /*2670*/  SHF.R.S32.HI R39, RZ, 0x1, R39 ;  /* 0x00000001ff277819 */ /* 0x000fe20000011427 */
[----:B------:R-:W-:Y:S02]  /*2680*/  DFMA R64, -R32, R62, 1 ;  /* 0x3ff000002040742b */ /* 0x000fe4000000013e */
[----:B------:R-:W-:Y:S02]  /*2690*/  DMUL R40, R48, R40 ;  /* 0x0000002830287228 */ /* 0x000fe40000000000 */
[----:B------:R-:W-:Y:S01]  /*26a0*/  DFMA R50, R42, R50, 1 ;  /* 0x3ff000002a32742b */ /* 0x000fe20000000032 */
[----:B------:R-:W-:-:S03]  /*26b0*/  IMAD.IADD R38, R38, 0x1, -R39 ;  /* 0x0000000126267824 */ /* 0x000fc600078e0a27 */
[----:B------:R-:W-:-:S04]  /*26c0*/  DFMA R60, R62, R64, R62 ;  /* 0x000000403e3c722b */ /* 0x000fc8000000003e */
[----:B------:R-:W-:-:S04]  /*26d0*/  DFMA R50, R42, R50, 1 ;  /* 0x3ff000002a32742b */ /* 0x000fc80000000032 */
[----:B------:R-:W-:-:S06]  /*26e0*/  DMUL R48, R40, R60 ;  /* 0x0000003c28307228 */ /* 0x000fcc0000000000 */
[----:B------:R-:W-:Y:S01]  /*26f0*/  IMAD R51, R39, 0x100000, R51 ;  /* 0x0010000027337824 */ /* 0x000fe200078e0233 */
[----:B------:R-:W-:Y:S01]  /*2700*/  LEA R39, R38, 0x3ff00000, 0x14 ;  /* 0x3ff0000026277811 */ /* 0x000fe200078ea0ff */
[----:B------:R-:W-:Y:S01]  /*2710*/  DFMA R42, -R32, R48, R40 ;  /* 0x00000030202a722b */ /* 0x000fe20000000128 */
[----:B------:R-:W-:-:S06]  /*2720*/  IMAD.MOV.U32 R38, RZ, RZ, RZ ;  /* 0x000000ffff267224 */ /* 0x000fcc00078e00ff */
[----:B------:R-:W-:Y:S02]  /*2730*/  DMUL R38, R50, R38 ;  /* 0x0000002632267228 */ /* 0x000fe40000000000 */
[----:B------:R-:W-:Y:S02]  /*2740*/  DFMA R60, R60, R42, R48 ;  /* 0x0000002a3c3c722b */ /* 0x000fe40000000030 */
[----:B------:R-:W-:Y:S01]  /*2750*/  DFMA R42, -R52, R52, -R36 ;  /* 0x00000034342a722b */ /* 0x000fe20000000924 */
[----:B------:R-:W-:Y:S01]  /*2760*/  MOV R49, 0x40000000 ;  /* 0x4000000000317802 */ /* 0x000fe20000000f00 */
[----:B------:R-:W-:Y:S01]  /*2770*/  DADD R36, R34, R34 ;  /* 0x0000000022247229 */ /* 0x000fe20000000022 */
[----:B------:R-:W-:Y:S01]  /*2780*/  FSEL R35, RZ, 2, P4 ;  /* 0x40000000ff237808 */ /* 0x000fe20002000000 */
[----:B------:R-:W-:-:S04]  /*2790*/  DADD R50, R52, 4 ;  /* 0x4010000034327429 */ /* 0x000fc80000000000 */
[----:B------:R-:W-:Y:S01]  /*27a0*/  FFMA R48, RZ, R33, R61 ;  /* 0x00000021ff307223 */ /* 0x000fe2000000003d */
[----:B------:R-:W-:-:S03]  /*27b0*/  DFMA R42, R38, R42, R38 ;  /* 0x0000002a262a722b */ /* 0x000fc60000000026 */
[----:B------:R-:W-:Y:S02]  /*27c0*/  FSEL R63, R36, RZ, P1 ;  /* 0x000000ff243f7208 */ /* 0x000fe40000800000 */
[-C--:B------:R-:W-:Y:S02]  /*27d0*/  FSEL R35, R35, R37.reuse, !P1 ;  /* 0x0000002523237208 */ /* 0x080fe40004800000 */
[----:B------:R-:W-:Y:S01]  /*27e0*/  FSETP.GT.AND P2, PT, |R48|, 1.469367938527859385e-39, PT ;  /* 0x001000003000780b */ /* 0x000fe20003f44200 */
[----:B------:R-:W-:Y:S01]  /*27f0*/  IMAD.MOV.U32 R48, RZ, RZ, 0x0 ;  /* 0x00000000ff307424 */ /* 0x000fe200078e00ff */
[----:B------:R-:W-:Y:S02]  /*2800*/  FSETP.GEU.AND P1, PT, |R41|, 6.5827683646048100446e-37, PT ;  /* 0x036000002900780b */ /* 0x000fe40003f2e200 */
[----:B------:R-:W-:Y:S02]  /*2810*/  FSEL R62, R63, R36, !P0 ;  /* 0x000000243f3e7208 */ /* 0x000fe40004000000 */
[----:B------:R-:W-:Y:S01]  /*2820*/  FSEL R63, R35, R37, !P0 ;  /* 0x00000025233f7208 */ /* 0x000fe20004000000 */
[----:B------:R-:W-:-:S08]  /*2830*/  DFMA R48, R52, R48, 1 ;  /* 0x3ff000003430742b */ /* 0x000fd00000000030 */
[----:B------:R-:W-:Y:S05]  /*2840*/  @P2 BRA P1, `(.L_x_35) ;  /* 0x00000000001c2947 */ /* 0x000fea0000800000 */
[----:B------:R-:W-:Y:S01]  /*2850*/  IMAD.MOV.U32 R37, RZ, RZ, R33 ;  /* 0x000000ffff257224 */ /* 0x000fe200078e0021 */
[----:B------:R-:W-:Y:S01]  /*2860*/  MOV R33, 0x28a0 ;  /* 0x000028a000217802 */ /* 0x000fe20000000f00 */
[----:B------:R-:W-:Y:S02]  /*2870*/  IMAD.MOV.U32 R35, RZ, RZ, R40 ;  /* 0x000000ffff237224 */ /* 0x000fe400078e0028 */
[----:B------:R-:W-:-:S07]  /*2880*/  IMAD.MOV.U32 R34, RZ, RZ, R41 ;  /* 0x000000ffff227224 */ /* 0x000fce00078e0029 */
[----:B------:R-:W-:Y:S05]  /*2890*/  CALL.REL.NOINC `($__internal_1_$__cuda_sm20_div_rn_f64_full) ;  /* 0x0000006c00607944 */ /* 0x000fea0003c00000 */
[----:B------:R-:W-:Y:S02]  /*28a0*/  IMAD.MOV.U32 R60, RZ, RZ, R34 ;  /* 0x000000ffff3c7224 */ /* 0x000fe400078e0022 */
[----:B------:R-:W-:-:S07]  /*28b0*/  IMAD.MOV.U32 R61, RZ, RZ, R32 ;  /* 0x000000ffff3d7224 */ /* 0x000fce00078e0020 */
.L_x_35:
[----:B------:R-:W-:Y:S05]  /*28c0*/  BSYNC.RECONVERGENT B4 ;  /* 0x0000000000047941 */ /* 0x000fea0003800200 */
.L_x_34:
[----:B------:R-:W0:Y:S01]  /*28d0*/  MUFU.RCP64H R33, R75 ;  /* 0x0000004b00217308 */ /* 0x000e220000001800 */
[----:B------:R-:W-:Y:S01]  /*28e0*/  IMAD.MOV.U32 R32, RZ, RZ, 0x1 ;  /* 0x00000001ff207424 */ /* 0x000fe200078e00ff */
[----:B------:R-:W-:Y:S01]  /*28f0*/  BSSY.RECONVERGENT B2, `(.L_x_36) ;  /* 0x0000068000027945 */ /* 0x000fe20003800200 */
[----:B------:R-:W-:Y:S01]  /*2900*/  IMAD.MOV.U32 R36, RZ, RZ, R62 ;  /* 0x000000ffff247224 */ /* 0x000fe200078e003e */
[----:B------:R-:W-:-:S03]  /*2910*/  MOV R37, R63 ;  /* 0x0000003f00257202 */ /* 0x000fc60000000f00 */
[----:B0-----:R-:W-:-:S08]  /*2920*/  DFMA R34, R32, -R74, 1 ;  /* 0x3ff000002022742b */ /* 0x001fd0000000084a */
[----:B------:R-:W-:-:S08]  /*2930*/  DFMA R34, R34, R34, R34 ;  /* 0x000000222222722b */ /* 0x000fd00000000022 */
[----:B------:R-:W-:-:S08]  /*2940*/  DFMA R32, R32, R34, R32 ;  /* 0x000000222020722b */ /* 0x000fd00000000020 */
[----:B------:R-:W-:Y:S01]  /*2950*/  DFMA R34, R32, -R74, 1 ;  /* 0x3ff000002022742b */ /* 0x000fe2000000084a */
[----:B------:R-:W-:Y:S10]  /*2960*/  @P5 BRA `(.L_x_37) ;  /* 0x0000000400805947 */ /* 0x000ff40003800000 */
[----:B------:R-:W0:Y:S01]  /*2970*/  MUFU.RCP64H R37, R51 ;  /* 0x0000003300257308 */ /* 0x000e220000001800 */
[----:B------:R-:W-:Y:S01]  /*2980*/  IMAD.MOV.U32 R36, RZ, RZ, RZ ;  /* 0x000000ffff247224 */ /* 0x000fe200078e00ff */
[----:B------:R-:W-:Y:S01]  /*2990*/  DADD R40, R52, -4 ;  /* 0xc010000034287429 */ /* 0x000fe20000000000 */
[----:B------:R-:W-:Y:S01]  /*29a0*/  UMOV UR10, 0xd4e0bfd7 ;  /* 0xd4e0bfd7000a7882 */ /* 0x000fe20000000000 */
[----:B------:R-:W-:Y:S01]  /*29b0*/  UMOV UR11, 0x3df8774a ;  /* 0x3df8774a000b7882 */ /* 0x000fe20000000000 */
[----:B------:R-:W-:Y:S02]  /*29c0*/  ISETP.GT.U32.AND P0, PT, R53, 0x403b4000, PT ;  /* 0x403b40003500780c */ /* 0x000fe40003f04070 */
[----:B0-----:R-:W-:-:S08]  /*29d0*/  DFMA R38, -R50, R36, 1 ;  /* 0x3ff000003226742b */ /* 0x001fd00000000124 */
[----:B------:R-:W-:-:S08]  /*29e0*/  DFMA R38, R38, R38, R38 ;  /* 0x000000262626722b */ /* 0x000fd00000000026 */
[----:B------:R-:W-:-:S08]  /*29f0*/  DFMA R36, R36, R38, R36 ;  /* 0x000000262424722b */ /* 0x000fd00000000024 */
[----:B------:R-:W-:-:S08]  /*2a00*/  DMUL R40, R36, R40 ;  /* 0x0000002824287228 */ /* 0x000fd00000000000 */
[----:B------:R-:W-:-:S08]  /*2a10*/  DADD R38, R40, 1 ;  /* 0x3ff0000028267429 */ /* 0x000fd00000000000 */
[----:B------:R-:W-:-:S08]  /*2a20*/  DFMA R38, R38, -4, R52 ;  /* 0xc01000002626782b */ /* 0x000fd00000000034 */
[----:B------:R-:W-:-:S08]  /*2a30*/  DFMA R38, R52, -R40, R38 ;  /* 0x800000283426722b */ /* 0x000fd00000000026 */
[----:B------:R-:W-:Y:S01]  /*2a40*/  DFMA R36, R36, R38, R40 ;  /* 0x000000262424722b */ /* 0x000fe20000000028 */
[----:B------:R-:W-:Y:S02]  /*2a50*/  IMAD.MOV.U32 R38, RZ, RZ, -0x2fc2cd8 ;  /* 0xfd03d328ff267424 */ /* 0x000fe400078e00ff */
[----:B------:R-:W-:-:S06]  /*2a60*/  IMAD.MOV.U32 R39, RZ, RZ, 0x3e44e1c6 ;  /* 0x3e44e1c6ff277424 */ /* 0x000fcc00078e00ff */
[----:B------:R-:W-:Y:S01]  /*2a70*/  DFMA R38, R36, -UR10, -R38 ;  /* 0x8000000a24267c2b */ /* 0x000fe20008000826 */
[----:B------:R-:W-:Y:S01]  /*2a80*/  UMOV UR10, 0x9f7a56b6 ;  /* 0x9f7a56b6000a7882 */ /* 0x000fe20000000000 */
[----:B------:R-:W-:-:S06]  /*2a90*/  UMOV UR11, 0x3e433014 ;  /* 0x3e433014000b7882 */ /* 0x000fcc0000000000 */
[----:B------:R-:W-:Y:S01]  /*2aa0*/  DFMA R38, R36, R38, -UR10 ;  /* 0x8000000a24267e2b */ /* 0x000fe20008000026 */
[----:B------:R-:W-:Y:S01]  /*2ab0*/  UMOV UR10, 0xd8376273 ;  /* 0xd8376273000a7882 */ /* 0x000fe20000000000 */
[----:B------:R-:W-:-:S06]  /*2ac0*/  UMOV UR11, 0x3e7bedde ;  /* 0x3e7bedde000b7882 */ /* 0x000fcc0000000000 */
[----:B------:R-:W-:Y:S01]  /*2ad0*/  DFMA R38, R36, R38, UR10 ;  /* 0x0000000a24267e2b */ /* 0x000fe20008000026 */
[----:B------:R-:W-:Y:S01]  /*2ae0*/  UMOV UR10, 0xc3abf22b ;  /* 0xc3abf22b000a7882 */ /* 0x000fe20000000000 */
[----:B------:R-:W-:-:S06]  /*2af0*/  UMOV UR11, 0x3e6f9254 ;  /* 0x3e6f9254000b7882 */ /* 0x000fcc0000000000 */
[----:B------:R-:W-:Y:S01]  /*2b00*/  DFMA R38, R36, R38, UR10 ;  /* 0x0000000a24267e2b */ /* 0x000fe20008000026 */
        /* <DEDUP_REMOVED lines=40> */
[----:B------:R-:W-:Y:S01]  /*2d90*/  UMOV UR11, 0x3fb9ddb2 ;  /* 0x3fb9ddb2000b7882 */ /* 0x000fe20000000000 */
[----:B------:R-:W0:Y:S01]  /*2da0*/  MUFU.RCP64H R39, R49 ;  /* 0x0000003100277308 */ /* 0x000e220000001800 */
[----:B------:R-:W-:-:S04]  /*2db0*/  IMAD.MOV.U32 R38, RZ, RZ, RZ ;  /* 0x000000ffff267224 */ /* 0x000fc800078e00ff */
[----:B------:R-:W-:Y:S01]  /*2dc0*/  DFMA R40, R36, R40, -UR10 ;  /* 0x8000000a24287e2b */ /* 0x000fe20008000028 */
[----:B------:R-:W-:Y:S01]  /*2dd0*/  UMOV UR10, 0xfcfa5fda ;  /* 0xfcfa5fda000a7882 */ /* 0x000fe20000000000 */
[----:B------:R-:W-:-:S06]  /*2de0*/  UMOV UR11, 0x3fb16ece ;  /* 0x3fb16ece000b7882 */ /* 0x000fcc0000000000 */
[----:B------:R-:W-:Y:S01]  /*2df0*/  DFMA R40, R36, R40, UR10 ;  /* 0x0000000a24287e2b */ /* 0x000fe20008000028 */
[----:B------:R-:W-:Y:S01]  /*2e00*/  UMOV UR10, 0xf66fb6d6 ;  /* 0xf66fb6d6000a7882 */ /* 0x000fe20000000000 */
[----:B------:R-:W-:Y:S01]  /*2e10*/  UMOV UR11, 0x3f8f7f5d ;  /* 0x3f8f7f5d000b7882 */ /* 0x000fe20000000000 */
[----:B0-----:R-:W-:-:S05]  /*2e20*/  DFMA R64, -R48, R38, 1 ;  /* 0x3ff000003040742b */ /* 0x001fca0000000126 */
[----:B------:R-:W-:Y:S01]  /*2e30*/  DFMA R40, R36, R40, UR10 ;  /* 0x0000000a24287e2b */ /* 0x000fe20008000028 */
[----:B------:R-:W-:Y:S01]  /*2e40*/  UMOV UR10, 0xd154a29d ;  /* 0xd154a29d000a7882 */ /* 0x000fe20000000000 */
[----:B------:R-:W-:Y:S01]  /*2e50*/  UMOV UR11, 0x3fc1df1a ;  /* 0x3fc1df1a000b7882 */ /* 0x000fe20000000000 */
[----:B------:R-:W-:-:S05]  /*2e60*/  DFMA R64, R64, R64, R64 ;  /* 0x000000404040722b */ /* 0x000fca0000000040 */
[----:B------:R-:W-:Y:S01]  /*2e70*/  DFMA R40, R36, R40, -UR10 ;  /* 0x8000000a24287e2b */ /* 0x000fe20008000028 */
[----:B------:R-:W-:Y:S01]  /*2e80*/  UMOV UR10, 0x16e9fd7f ;  /* 0x16e9fd7f000a7882 */ /* 0x000fe20000000000 */
[----:B------:R-:W-:Y:S01]  /*2e90*/  UMOV UR11, 0x3ff3ba59 ;  /* 0x3ff3ba59000b7882 */ /* 0x000fe20000000000 */
[----:B------:R-:W-:-:S05]  /*2ea0*/  DFMA R38, R38, R64, R38 ;  /* 0x000000402626722b */ /* 0x000fca0000000026 */
[----:B------:R-:W-:-:S08]  /*2eb0*/  DFMA R40, R36, R40, UR10 ;  /* 0x0000000a24287e2b */ /* 0x000fd00008000028 */
[----:B------:R-:W-:-:S08]  /*2ec0*/  DMUL R36, R40, R38 ;  /* 0x0000002628247228 */ /* 0x000fd00000000000 */
[----:B------:R-:W-:-:S08]  /*2ed0*/  DMUL R64, R36, -2 ;  /* 0xc000000024407828 */ /* 0x000fd00000000000 */
[----:B------:R-:W-:-:S08]  /*2ee0*/  DFMA R64, R52, R64, R40 ;  /* 0x000000403440722b */ /* 0x000fd00000000028 */
[----:B------:R-:W-:-:S08]  /*2ef0*/  DADD R64, -R36, R64 ;  /* 0x0000000024407229 */ /* 0x000fd00000000140 */
[----:B------:R-:W-:-:S08]  /*2f00*/  DFMA R64, R38, R64, R36 ;  /* 0x000000402640722b */ /* 0x000fd00000000024 */
[----:B------:R-:W-:-:S10]  /*2f10*/  DMUL R64, R42, R64 ;  /* 0x000000402a407228 */ /* 0x000fd40000000000 */
[----:B------:R-:W-:Y:S02]  /*2f20*/  FSEL R38, R64, RZ, !P0 ;  /* 0x000000ff40267208 */ /* 0x000fe40004000000 */
[----:B------:R-:W-:-:S06]  /*2f30*/  FSEL R39, R65, RZ, !P0 ;  /* 0x000000ff41277208 */ /* 0x000fcc0004000000 */
[----:B------:R-:W-:-:S10]  /*2f40*/  DADD R36, -R38, 2 ;  /* 0x4000000026247429 */ /* 0x000fd40000000100 */
[----:B------:R-:W-:Y:S02]  /*2f50*/  FSEL R36, R36, R38, !P4 ;  /* 0x0000002624247208 */ /* 0x000fe40006000000 */
[----:B------:R-:W-:-:S07]  /*2f60*/  FSEL R37, R37, R39, !P4 ;  /* 0x0000002725257208 */ /* 0x000fce0006000000 */
.L_x_37:
[----:B------:R-:W-:Y:S05]  /*2f70*/  BSYNC.RECONVERGENT B2 ;  /* 0x0000000000027941 */ /* 0x000fea0003800200 */
.L_x_36:
[----:B------:R-:W-:Y:S01]  /*2f80*/  DMUL R36, R58, R36 ;  /* 0x000000243a247228 */ /* 0x000fe20000000000 */
[----:B------:R-:W-:Y:S01]  /*2f90*/  BSSY.RECONVERGENT B4, `(.L_x_38) ;  /* 0x0000010000047945 */ /* 0x000fe20003800200 */
[----:B------:R-:W-:-:S08]  /*2fa0*/  DFMA R34, R32, R34, R32 ;  /* 0x000000222022722b */ /* 0x000fd00000000020 */
[----:B------:R-:W-:Y:S01]  /*2fb0*/  DMUL R32, R36, R34 ;  /* 0x0000002224207228 */ /* 0x000fe20000000000 */
[----:B------:R-:W-:-:S07]  /*2fc0*/  FSETP.GEU.AND P1, PT, |R37|, 6.5827683646048100446e-37, PT ;  /* 0x036000002500780b */ /* 0x000fce0003f2e200 */
[----:B------:R-:W-:-:S08]  /*2fd0*/  DFMA R38, R32, -R74, R36 ;  /* 0x8000004a2026722b */ /* 0x000fd00000000024 */
        /* <DEDUP_REMOVED lines=9> */
[----:B------:R-:W-:Y:S05]  /*3070*/  CALL.REL.NOINC `($__internal_1_$__cuda_sm20_div_rn_f64_full) ;  /* 0x0000006400687944 */ /* 0x000fea0003c00000 */
[----:B------:R-:W-:-:S07]  /*3080*/  IMAD.MOV.U32 R35, RZ, RZ, R32 ;  /* 0x000000ffff237224 */ /* 0x000fce00078e0020 */
.L_x_39:
[----:B------:R-:W-:Y:S05]  /*3090*/  BSYNC.RECONVERGENT B4 ;  /* 0x0000000000047941 */ /* 0x000fea0003800200 */
.L_x_38:
[----:B------:R-:W0:Y:S01]  /*30a0*/  MUFU.RCP64H R33, R73 ;  /* 0x0000004900217308 */ /* 0x000e220000001800 */
[----:B------:R-:W-:Y:S01]  /*30b0*/  IMAD.MOV.U32 R32, RZ, RZ, 0x1 ;  /* 0x00000001ff207424 */ /* 0x000fe200078e00ff */
[----:B------:R-:W-:Y:S01]  /*30c0*/  FSETP.GEU.AND P1, PT, |R31|, 6.5827683646048100446e-37, PT ;  /* 0x036000001f00780b */ /* 0x000fe20003f2e200 */
[----:B------:R-:W-:Y:S01]  /*30d0*/  BSSY.RECONVERGENT B4, `(.L_x_40) ;  /* 0x0000015000047945 */ /* 0x000fe20003800200 */
[----:B------:R-:W-:-:S03]  /*30e0*/  DADD R40, -R34, R60 ;  /* 0x0000000022287229 */ /* 0x000fc6000000013c */
[----:B0-----:R-:W-:-:S08]  /*30f0*/  DFMA R36, R32, -R72, 1 ;  /* 0x3ff000002024742b */ /* 0x001fd00000000848 */
[----:B------:R-:W-:-:S08]  /*3100*/  DFMA R36, R36, R36, R36 ;  /* 0x000000242424722b */ /* 0x000fd00000000024 */
[----:B------:R-:W-:-:S08]  /*3110*/  DFMA R36, R32, R36, R32 ;  /* 0x000000242024722b */ /* 0x000fd00000000020 */
[----:B------:R-:W-:-:S08]  /*3120*/  DFMA R32, R36, -R72, 1 ;  /* 0x3ff000002420742b */ /* 0x000fd00000000848 */
[----:B------:R-:W-:-:S08]  /*3130*/  DFMA R32, R36, R32, R36 ;  /* 0x000000202420722b */ /* 0x000fd00000000024 */
[----:B------:R-:W-:-:S08]  /*3140*/  DMUL R36, R32, R30 ;  /* 0x0000001e20247228 */ /* 0x000fd00000000000 */
[----:B------:R-:W-:-:S08]  /*3150*/  DFMA R38, R36, -R72, R30 ;  /* 0x800000482426722b */ /* 0x000fd0000000001e */
[----:B------:R-:W-:-:S10]  /*3160*/  DFMA R32, R32, R38, R36 ;  /* 0x000000262020722b */ /* 0x000fd40000000024 */
[----:B------:R-:W-:-:S05]  /*3170*/  FFMA R36, RZ, R73, R33 ;  /* 0x00000049ff247223 */ /* 0x000fca0000000021 */
[----:B------:R-:W-:-:S13]  /*3180*/  FSETP.GT.AND P0, PT, |R36|, 1.469367938527859385e-39, PT ;  /* 0x001000002400780b */ /* 0x000fda0003f04200 */
[----:B------:R-:W-:Y:S05]  /*3190*/  @P0 BRA P1, `(.L_x_41) ;  /* 0x0000000000200947 */ /* 0x000fea0000800000 */
[----:B------:R-:W-:Y:S01]  /*31a0*/  IMAD.MOV.U32 R35, RZ, RZ, R30 ;  /* 0x000000ffff237224 */ /* 0x000fe200078e001e */
[----:B------:R-:W-:Y:S01]  /*31b0*/  MOV R33, 0x3200 ;  /* 0x0000320000217802 */ /* 0x000fe20000000f00 */
[----:B------:R-:W-:Y:S02]  /*31c0*/  IMAD.MOV.U32 R34, RZ, RZ, R31 ;  /* 0x000000ffff227224 */ /* 0x000fe400078e001f */
[----:B------:R-:W-:Y:S02]  /*31d0*/  IMAD.MOV.U32 R32, RZ, RZ, R72 ;  /* 0x000000ffff207224 */ /* 0x000fe400078e0048 */
[----:B------:R-:W-:-:S07]  /*31e0*/  IMAD.MOV.U32 R37, RZ, RZ, R73 ;  /* 0x000000ffff257224 */ /* 0x000fce00078e0049 */
[----:B------:R-:W-:Y:S05]  /*31f0*/  CALL.REL.NOINC `($__internal_1_$__cuda_sm20_div_rn_f64_full) ;  /* 0x0000006400087944 */ /* 0x000fea0003c00000 */
[----:B------:R-:W-:Y:S01]  /*3200*/  IMAD.MOV.U32 R33, RZ, RZ, R32 ;  /* 0x000000ffff217224 */ /* 0x000fe200078e0020 */
[----:B------:R-:W-:-:S07]  /*3210*/  MOV R32, R34 ;  /* 0x0000002200207202 */ /* 0x000fce0000000f00 */
.L_x_41:
[----:B------:R-:W-:Y:S05]  /*3220*/  BSYNC.RECONVERGENT B4 ;  /* 0x0000000000047941 */ /* 0x000fea0003800200 */
.L_x_40:
[----:B------:R-:W-:Y:S01]  /*3230*/  DMUL R40, R40, -R32 ;  /* 0x8000002028287228 */ /* 0x000fe20000000000 */
[----:B------:R-:W0:Y:S01]  /*3240*/  MUFU.RCP64H R33, R75 ;  /* 0x0000004b00217308 */ /* 0x000e220000001800 */
[----:B------:R-:W-:-:S06]  /*3250*/  IMAD.MOV.U32 R32, RZ, RZ, 0x1 ;  /* 0x00000001ff207424 */ /* 0x000fcc00078e00ff */
[----:B------:R-:W-:Y:S01]  /*3260*/  DADD R36, -RZ, -R40 ;  /* 0x00000000ff247229 */ /* 0x000fe20000000928 */
[----:B------:R-:W-:Y:S06]  /*3270*/  BSSY.RECONVERGENT B2, `(.L_x_42) ;  /* 0x000006a000027945 */ /* 0x000fec0003800200 */
[----:B------:R1:W-:Y:S01]  /*3280*/  REDG.E.ADD.F64.RN.STRONG.GPU desc[UR4][R28.64+0x30], R36 ;  /* 0x000030241c0079a6 */ /* 0x0003e2000c12ff04 */
[----:B0-----:R-:W-:-:S08]  /*3290*/  DFMA R34, R32, -R74, 1 ;  /* 0x3ff000002022742b */ /* 0x001fd0000000084a */
[----:B------:R-:W-:-:S08]  /*32a0*/  DFMA R34, R34, R34, R34 ;  /* 0x000000222222722b */ /* 0x000fd00000000022 */
[----:B------:R-:W-:-:S08]  /*32b0*/  DFMA R34, R32, R34, R32 ;  /* 0x000000222022722b */ /* 0x000fd00000000020 */
[----:B------:R-:W-:-:S08]  /*32c0*/  DFMA R32, R34, -R74, 1 ;  /* 0x3ff000002220742b */ /* 0x000fd0000000084a */
[----:B------:R-:W-:Y:S01]  /*32d0*/  DFMA R34, R34, R32, R34 ;  /* 0x000000202222722b */ /* 0x000fe20000000022 */
[----:B------:R-:W-:Y:S02]  /*32e0*/  IMAD.MOV.U32 R32, RZ, RZ, R62 ;  /* 0x000000ffff207224 */ /* 0x000fe400078e003e */
[----:B------:R-:W-:Y:S01]  /*32f0*/  IMAD.MOV.U32 R33, RZ, RZ, R63 ;  /* 0x000000ffff217224 */ /* 0x000fe200078e003f */
[----:B-1----:R-:W-:Y:S07]  /*3300*/  @P5 BRA `(.L_x_43) ;  /* 0x0000000400805947 */ /* 0x002fee0003800000 */
        /* <DEDUP_REMOVED lines=96> */
.L_x_43:
[----:B------:R-:W-:Y:S05]  /*3910*/  BSYNC.RECONVERGENT B2 ;  /* 0x0000000000027941 */ /* 0x000fea0003800200 */
.L_x_42:
[----:B------:R-:W-:Y:S01]  /*3920*/  DMUL R38, R58, R32 ;  /* 0x000000203a267228 */ /* 0x000fe20000000000 */
[----:B------:R-:W-:Y:S01]  /*3930*/  BSSY.RECONVERGENT B4, `(.L_x_44) ;  /* 0x0000010000047945 */ /* 0x000fe20003800200 */
[----:B------:R-:W-:-:S06]  /*3940*/  DADD R8, R8, R40 ;  /* 0x0000000008087229 */ /* 0x000fcc0000000028 */
[----:B------:R-:W-:Y:S02]  /*3950*/  DMUL R32, R34, R38 ;  /* 0x0000002622207228 */ /* 0x000fe40000000000 */
[----:B------:R-:W-:-:S06]  /*3960*/  FSETP.GEU.AND P1, PT, |R39|, 6.5827683646048100446e-37, PT ;  /* 0x036000002700780b */ /* 0x000fcc0003f2e200 */
[----:B------:R-:W-:-:S08]  /*3970*/  DFMA R36, R32, -R74, R38 ;  /* 0x8000004a2024722b */ /* 0x000fd00000000026 */
[----:B------:R-:W-:-:S10]  /*3980*/  DFMA R34, R34, R36, R32 ;  /* 0x000000242222722b */ /* 0x000fd40000000020 */
[----:B------:R-:W-:-:S05]  /*3990*/  FFMA R32, RZ, R75, R35 ;  /* 0x0000004bff207223 */ /* 0x000fca0000000023 */
[----:B------:R-:W-:-:S13]  /*39a0*/  FSETP.GT.AND P0, PT, |R32|, 1.469367938527859385e-39, PT ;  /* 0x001000002000780b */ /* 0x000fda0003f04200 */
[----:B------:R-:W-:Y:S05]  /*39b0*/  @P0 BRA P1, `(.L_x_45) ;  /* 0x00000000001c0947 */ /* 0x000fea0000800000 */
[----:B------:R-:W-:Y:S01]  /*39c0*/  MOV R35, R38 ;  /* 0x0000002600237202 */ /* 0x000fe20000000f00 */
[----:B------:R-:W-:Y:S01]  /*39d0*/  IMAD.MOV.U32 R34, RZ, RZ, R39 ;  /* 0x000000ffff227224 */ /* 0x000fe200078e0027 */
[----:B------:R-:W-:Y:S01]  /*39e0*/  MOV R33, 0x3a20 ;  /* 0x00003a2000217802 */ /* 0x000fe20000000f00 */
[----:B------:R-:W-:Y:S02]  /*39f0*/  IMAD.MOV.U32 R32, RZ, RZ, R74 ;  /* 0x000000ffff207224 */ /* 0x000fe400078e004a */
[----:B------:R-:W-:-:S07]  /*3a00*/  IMAD.MOV.U32 R37, RZ, RZ, R75 ;  /* 0x000000ffff257224 */ /* 0x000fce00078e004b */
[----:B------:R-:W-:Y:S05]  /*3a10*/  CALL.REL.NOINC `($__internal_1_$__cuda_sm20_div_rn_f64_full) ;  /* 0x0000005c00007944 */ /* 0x000fea0003c00000 */
[----:B------:R-:W-:-:S07]  /*3a20*/  IMAD.MOV.U32 R35, RZ, RZ, R32 ;  /* 0x000000ffff237224 */ /* 0x000fce00078e0020 */
.L_x_45:
[----:B------:R-:W-:Y:S05]  /*3a30*/  BSYNC.RECONVERGENT B4 ;  /* 0x0000000000047941 */ /* 0x000fea0003800200 */
.L_x_44:
        /* <DEDUP_REMOVED lines=22> */
[----:B------:R-:W-:Y:S02]  /*3ba0*/  IMAD.MOV.U32 R33, RZ, RZ, R32 ;  /* 0x000000ffff217224 */ /* 0x000fe400078e0020 */
[----:B------:R-:W-:-:S07]  /*3bb0*/  IMAD.MOV.U32 R32, RZ, RZ, R34 ;  /* 0x000000ffff207224 */ /* 0x000fce00078e0022 */
.L_x_47:
[----:B------:R-:W-:Y:S05]  /*3bc0*/  BSYNC.RECONVERGENT B4 ;  /* 0x0000000000047941 */ /* 0x000fea0003800200 */
.L_x_46:
        /* <DEDUP_REMOVED lines=9> */
[----:B------:R-:W-:Y:S01]  /*3c60*/  DFMA R34, R32, -R74, 1 ;  /* 0x3ff000002022742b */ /* 0x000fe2000000084a */
[----:B-1----:R-:W-:Y:S10]  /*3c70*/  @P5 BRA `(.L_x_49) ;  /* 0x0000000400805947 */ /* 0x002ff40003800000 */
        /* <DEDUP_REMOVED lines=68> */
[----:B------:R-:W-:-:S04]  /*40c0*/  MOV R38, RZ ;  /* 0x000000ff00267202 */ /* 0x000fc80000000f00 */
        /* <DEDUP_REMOVED lines=27> */
.L_x_49:
[----:B------:R-:W-:Y:S05]  /*4280*/  BSYNC.RECONVERGENT B2 ;  /* 0x0000000000027941 */ /* 0x000fea0003800200 */
.L_x_48:
[----:B------:R-:W-:Y:S01]  /*4290*/  DMUL R58, R58, R62 ;  /* 0x0000003e3a3a7228 */ /* 0x000fe20000000000 */
[----:B------:R-:W-:Y:S01]  /*42a0*/  BSSY.RECONVERGENT B4, `(.L_x_50) ;  /* 0x0000011000047945 */ /* 0x000fe20003800200 */
[----:B------:R-:W-:Y:S02]  /*42b0*/  DFMA R36, R32, R34, R32 ;  /* 0x000000222024722b */ /* 0x000fe40000000020 */
[----:B------:R-:W-:-:S06]  /*42c0*/  DADD R54, R54, R40 ;  /* 0x0000000036367229 */ /* 0x000fcc0000000028 */
        /* <DEDUP_REMOVED lines=13> */
[----:B------:R-:W-:-:S07]  /*43a0*/  IMAD.MOV.U32 R35, RZ, RZ, R32 ;  /* 0x000000ffff237224 */ /* 0x000fce00078e0020 */
.L_x_51:
[----:B------:R-:W-:Y:S05]  /*43b0*/  BSYNC.RECONVERGENT B4 ;  /* 0x0000000000047941 */ /* 0x000fea0003800200 */
.L_x_50:
        /* <DEDUP_REMOVED lines=24> */
.L_x_53:
[----:B------:R-:W-:Y:S05]  /*4540*/  BSYNC.RECONVERGENT B4 ;  /* 0x0000000000047941 */ /* 0x000fea0003800200 */
.L_x_52:
[----:B------:R-:W-:-:S08]  /*4550*/  DMUL R60, R60, -R32 ;  /* 0x800000203c3c7228 */ /* 0x000fd00000000000 */
[----:B------:R-:W-:-:S07]  /*4560*/  DADD R32, -RZ, -R60 ;  /* 0x00000000ff207229 */ /* 0x000fce000000093c */
[----:B------:R0:W-:Y:S01]  /*4570*/  REDG.E.ADD.F64.RN.STRONG.GPU desc[UR4][R28.64+0x40], R32 ;  /* 0x000040201c0079a6 */ /* 0x0001e2000c12ff04 */
[----:B------:R-:W-:-:S11]  /*4580*/  DADD R56, R56, R60 ;  /* 0x0000000038387229 */ /* 0x000fd6000000003c */
.L_x_33:
[----:B------:R-:W-:Y:S05]  /*4590*/  BSYNC.RECONVERGENT B3 ;  /* 0x0000000000037941 */ /* 0x000fea0003800200 */
.L_x_32:
[----:B------:R-:W1:Y:S02]  /*45a0*/  LDCU UR9, c[0x0][0x3bc] ;  /* 0x00007780ff0977ac */ /* 0x000e640008000800 */
[----:B-1----:R-:W-:-:S09]  /*45b0*/  UISETP.NE.AND UP0, UPT, UR9, URZ, UPT ;  /* 0x000000ff0900728c */ /* 0x002fd2000bf05270 */
[----:B------:R-:W-:Y:S05]  /*45c0*/  BRA.U !UP0, `(.L_x_24) ;  /* 0x0000002d08dc7547 */ /* 0x000fea000b800000 */
[----:B0-----:R-:W2:Y:S02]  /*45d0*/  LDG.E R33, desc[UR4][R28.64+0x48] ;  /* 0x000048041c217981 */ /* 0x001ea4000c1e1900 */
[----:B--2---:R-:W-:-:S13]  /*45e0*/  ISETP.GE.AND P0, PT, R10, R33, PT ;  /* 0x000000210a00720c */ /* 0x004fda0003f06270 */
[----:B------:R-:W-:Y:S05]  /*45f0*/  @P0 BRA `(.L_x_24) ;  /* 0x0000002c00d00947 */ /* 0x000fea0003800000 */
[----:B------:R-:W0:Y:S02]  /*4600*/  LDCU UR9, c[0x0][0x3b8] ;  /* 0x00007700ff0977ac */ /* 0x000e240008000800 */
[----:B0-----:R-:W-:-:S09]  /*4610*/  UISETP.GE.AND UP0, UPT, UR9, URZ, UPT ;  /* 0x000000ff0900728c */ /* 0x001fd2000bf06270 */
[----:B------:R-:W-:Y:S05]  /*4620*/  BRA.U !UP0, `(.L_x_24) ;  /* 0x0000002d08c47547 */ /* 0x000fea000b800000 */
[----:B------:R-:W2:Y:S01]  /*4630*/  LDG.E.64 R32, desc[UR4][R28.64+0x28] ;  /* 0x000028041c207981 */ /* 0x000ea2000c1e1b00 */
[----:B------:R-:W-:Y:S01]  /*4640*/  UMOV UR10, 0x54442d18 ;  /* 0x54442d18000a7882 */ /* 0x000fe20000000000 */
[----:B------:R-:W-:Y:S01]  /*4650*/  UMOV UR11, 0x402921fb ;  /* 0x402921fb000b7882 */ /* 0x000fe20000000000 */
[----:B------:R-:W-:Y:S01]  /*4660*/  BSSY B7, `(.L_x_54) ;  /* 0x00000ff000077945 */ /* 0x000fe20003800000 */
[----:B------:R-:W-:Y:S01]  /*4670*/  IMAD.MOV.U32 R53, RZ, RZ, RZ ;  /* 0x000000ffff357224 */ /* 0x000fe200078e00ff */
[----:B--2---:R-:W-:-:S08]  /*4680*/  DMUL R32, R20, R32 ;  /* 0x0000002014207228 */ /* 0x004fd00000000000 */
[----:B------:R-:W-:-:S08]  /*4690*/  DMUL R32, R32, R6 ;  /* 0x0000000620207228 */ /* 0x000fd00000000000 */
[----:B------:R-:W-:-:S11]  /*46a0*/  DMUL R48, R32, UR10 ;  /* 0x0000000a20307c28 */ /* 0x000fd60008000000 */
.L_x_71:
[----:B0-----:R-:W0:Y:S01]  /*46b0*/  LDCU UR9, c[0x0][0x3b8] ;  /* 0x00007700ff0977ac */ /* 0x001e220008000800 */
[----:B------:R-:W1:Y:S01]  /*46c0*/  LDC.64 R32, c[0x0][0x3b0] ;  /* 0x0000ec00ff207b82 */ /* 0x000e620000000a00 */
[----:B------:R-:W-:Y:S01]  /*46d0*/  ISETP.NE.AND P0, PT, R53, RZ, PT ;  /* 0x000000ff3500720c */ /* 0x000fe20003f05270 */
[----:B------:R-:W-:Y:S01]  /*46e0*/  BSSY B6, `(.L_x_55) ;  /* 0x00000f3000067945 */ /* 0x000fe20003800000 */
[----:B0-----:R-:W-:-:S04]  /*46f0*/  IMAD.U32 R35, RZ, RZ, UR9 ;  /* 0x00000009ff237e24 */ /* 0x001fc8000f8e00ff */
[----:B------:R-:W-:Y:S01]  /*4700*/  IMAD.MOV R52, RZ, RZ, -R35 ;  /* 0x000000ffff347224 */ /* 0x000fe200078e0a23 */
[----:B-1----:R-:W-:-:S04]  /*4710*/  DMUL R50, R32, 4 ;  /* 0x4010000020327828 */ /* 0x002fc80000000000 */
[----:B------:R-:W-:-:S04]  /*4720*/  SEL R60, R52, RZ, P0 ;  /* 0x000000ff343c7207 */ /* 0x000fc80000000000 */
[----:B------:R-:W-:Y:S01]  /*4730*/  ISETP.GT.AND P0, PT, R60, R35, PT ;  /* 0x000000233c00720c */ /* 0x000fe20003f04270 */
[----:B------:R-:W-:-:S12]  /*4740*/  DMUL R50, R50, R32 ;  /* 0x0000002032327228 */ /* 0x000fd80000000000 */
[----:B------:R-:W-:Y:S05]  /*4750*/  @P0 BRA `(.L_x_56) ;  /* 0x0000000c00ac0947 */ /* 0x000fea0003800000 */
.L_x_70:
[----:B0-----:R-:W0:Y:S01]  /*4760*/  LDCU UR9, c[0x0][0x3b8] ;  /* 0x00007700ff0977ac */ /* 0x001e220008000800 */
[----:B------:R-:W-:Y:S01]  /*4770*/  LOP3.LUT P0, RZ, R53, R60, RZ, 0xfc, !PT ;  /* 0x0000003c35ff7212 */ /* 0x000fe2000780fcff */
[----:B------:R-:W-:Y:S03]  /*4780*/  BSSY B5, `(.L_x_57) ;  /* 0x00000e3000057945 */ /* 0x000fe60003800000 */
[----:B------:R-:W-:-:S04]  /*4790*/  SEL R61, R52, 0x1, P0 ;  /* 0x00000001343d7807 */ /* 0x000fc80000000000 */
[----:B0-----:R-:W-:-:S13]  /*47a0*/  ISETP.GT.AND P0, PT, R61, UR9, PT ;  /* 0x000000093d007c0c */ /* 0x001fda000bf04270 */
[----:B------:R-:W-:Y:S05]  /*47b0*/  @P0 BRA `(.L_x_58) ;  /* 0x0000000c007c0947 */ /* 0x000fea0003800000 */
[----:B------:R-:W-:-:S07]  /*47c0*/  IADD3 R61, PT, PT, R61, -0x1, RZ ;  /* 0xffffffff3d3d7810 */ /* 0x000fce0007ffe0ff */
.L_x_69:
[----:B0-----:R-:W-:Y:S01]  /*47d0*/  IMAD R33, R53, R53, RZ ;  /* 0x0000003535217224 */ /* 0x001fe200078e02ff */
[----:B------:R-:W-:Y:S05]  /*47e0*/  YIELD ;  /* 0x0000000000007946 */ /* 0x000fea0003800000 */
[C---:B------:R-:W-:Y:S01]  /*47f0*/  IMAD R32, R61.reuse, R61, R61 ;  /* 0x0000003d3d207224 */ /* 0x040fe200078e023d */
[----:B------:R-:W0:Y:S01]  /*4800*/  LDCU UR9, c[0x0][0x3b8] ;  /* 0x00007700ff0977ac */ /* 0x000e220008000800 */
[----:B------:R-:W-:Y:S01]  /*4810*/  IMAD R33, R60, R60, R33 ;  /* 0x0000003c3c217224 */ /* 0x000fe200078e0221 */
[----:B------:R-:W-:Y:S01]  /*4820*/  BSSY.RECONVERGENT B4, `(.L_x_59) ;  /* 0x00000d7000047945 */ /* 0x000fe20003800200 */
[----:B------:R-:W-:-:S05]  /*4830*/  VIADD R61, R61, 0x1 ;  /* 0x000000013d3d7836 */ /* 0x000fca0000000000 */
[----:B------:R-:W-:-:S04]  /*4840*/  IADD3 R32, PT, PT, R33, R32, R61 ;  /* 0x0000002021207210 */ /* 0x000fc80007ffe03d */
[----:B------:R-:W-:Y:S02]  /*4850*/  ISETP.GT.U32.AND P0, PT, R32, R3, PT ;  /* 0x000000032000720c */ /* 0x000fe40003f04070 */
[----:B0-----:R-:W-:-:S11]  /*4860*/  ISETP.GE.AND P4, PT, R61, UR9, PT ;  /* 0x000000093d007c0c */ /* 0x001fd6000bf86270 */
[----:B------:R-:W-:Y:S05]  /*4870*/  @P0 BRA `(.L_x_60) ;  /* 0x0000000c00440947 */ /* 0x000fea0003800000 */
[----:B------:R-:W0:Y:S02]  /*4880*/  LDC.64 R72, c[0x0][0x3a0] ;  /* 0x0000e800ff487b82 */ /* 0x000e240000000a00 */
[----:B0-----:R-:W2:Y:S04]  /*4890*/  LDG.E.64.CONSTANT R66, desc[UR4][R72.64+0x8] ;  /* 0x0000080448427981 */ /* 0x001ea8000c1e9b00 */
[----:B------:R-:W3:Y:S04]  /*48a0*/  LDG.E.64.CONSTANT R70, desc[UR4][R72.64] ;  /* 0x0000000448467981 */ /* 0x000ee8000c1e9b00 */
[----:B------:R-:W4:Y:S04]  /*48b0*/  LDG.E.64.CONSTANT R40, desc[UR4][R72.64+0x10] ;  /* 0x0000100448287981 */ /* 0x000f28000c1e9b00 */
[----:B------:R-:W5:Y:S04]  /*48c0*/  LDG.E.64.CONSTANT R42, desc[UR4][R72.64+0x20] ;  /* 0x00002004482a7981 */ /* 0x000f68000c1e9b00 */
[----:B------:R-:W5:Y:S04]  /*48d0*/  LDG.E.64.CONSTANT R68, desc[UR4][R72.64+0x18] ;  /* 0x0000180448447981 */ /* 0x000f68000c1e9b00 */
[----:B------:R-:W5:Y:S04]  /*48e0*/  LDG.E.64.CONSTANT R58, desc[UR4][R72.64+0x38] ;  /* 0x00003804483a7981 */ /* 0x000f68000c1e9b00 */
[----:B------:R-:W5:Y:S04]  /*48f0*/  LDG.E.64.CONSTANT R62, desc[UR4][R72.64+0x28] ;  /* 0x00002804483e7981 */ /* 0x000f68000c1e9b00 */
[----:B------:R-:W5:Y:S04]  /*4900*/  LDG.E.64.CONSTANT R38, desc[UR4][R72.64+0x30] ;  /* 0x0000300448267981 */ /* 0x000f68000c1e9b00 */
[----:B------:R-:W5:Y:S01]  /*4910*/  LDG.E.64.CONSTANT R32, desc[UR4][R72.64+0x40] ;  /* 0x0000400448207981 */ /* 0x000f62000c1e9b00 */
[----:B------:R-:W0:Y:S01]  /*4920*/  I2F.F64.U32 R64, R53 ;  /* 0x0000003500407312 */ /* 0x000e220000201800 */
[----:B------:R-:W-:Y:S01]  /*4930*/  UMOV UR10, 0x54442d18 ;  /* 0x54442d18000a7882 */ /* 0x000fe20000000000 */
[----:B------:R-:W-:-:S06]  /*4940*/  UMOV UR11, 0x401921fb ;  /* 0x401921fb000b7882 */ /* 0x000fcc0000000000 */
[----:B------:R-:W1:Y:S08]  /*4950*/  MUFU.RCP64H R37, R51 ;  /* 0x0000003300257308 */ /* 0x000e700000001800 */
[----:B------:R-:W1:Y:S01]  /*4960*/  I2F.F64 R34, R60 ;  /* 0x0000003c00227312 */ /* 0x000e620000201c00 */
[----:B------:R-:W-:Y:S01]  /*4970*/  IMAD.MOV.U32 R36, RZ, RZ, 0x1 ;  /* 0x00000001ff247424 */ /* 0x000fe200078e00ff */
[----:B------:R-:W-:Y:S01]  /*4980*/  BSSY.RECONVERGENT B3, `(.L_x_61) ;  /* 0x000002b000037945 */ /* 0x000fe20003800200 */
[----:B--2---:R-:W-:-:S02]  /*4990*/  DMUL R66, R66, UR10 ;  /* 0x0000000a42427c28 */ /* 0x004fc40008000000 */
[----:B---3--:R-:W-:Y:S02]  /*49a0*/  DMUL R70, R70, UR10 ;  /* 0x0000000a46467c28 */ /* 0x008fe40008000000 */
[----:B----4-:R-:W-:-:S04]  /*49b0*/  DMUL R40, R40, UR10 ;  /* 0x0000000a28287c28 */ /* 0x010fc80008000000 */
[----:B0-----:R-:W-:Y:S02]  /*49c0*/  DFMA R66, R64, R66, RZ ;  /* 0x000000424042722b */ /* 0x001fe400000000ff */
[----:B-----5:R-:W-:Y:S02]  /*49d0*/  DMUL R42, R42, UR10 ;  /* 0x0000000a2a2a7c28 */ /* 0x020fe40008000000 */
[----:B------:R-:W-:Y:S02]  /*49e0*/  DFMA R70, R70, R64, RZ ;  /* 0x000000404646722b */ /* 0x000fe400000000ff */
[----:B------:R-:W-:Y:S01]  /*49f0*/  DFMA R40, R64, R40, RZ ;  /* 0x000000284028722b */ /* 0x000fe200000000ff */
[----:B------:R-:W0:Y:S01]  /*4a00*/  I2F.F64 R64, R61 ;  /* 0x0000003d00407312 */ /* 0x000e220000201c00 */
[----:B------:R-:W-:Y:S02]  /*4a10*/  DMUL R68, R68, UR10 ;  /* 0x0000000a44447c28 */ /* 0x000fe40008000000 */
[----:B-1----:R-:W-:-:S02]  /*4a20*/  DFMA R42, R34, R42, R66 ;  /* 0x0000002a222a722b */ /* 0x002fc40000000042 */
[----:B------:R-:W-:Y:S02]  /*4a30*/  DFMA R66, -R50, R36, 1 ;  /* 0x3ff000003242742b */ /* 0x000fe40000000124 */
[----:B------:R-:W-:Y:S02]  /*4a40*/  DMUL R58, R58, UR10 ;  /* 0x0000000a3a3a7c28 */ /* 0x000fe40008000000 */
[----:B------:R-:W-:Y:S02]  /*4a50*/  DMUL R62, R62, UR10 ;  /* 0x0000000a3e3e7c28 */ /* 0x000fe40008000000 */
[----:B------:R-:W-:Y:S02]  /*4a60*/  DFMA R68, R68, R34, R70 ;  /* 0x000000224444722b */ /* 0x000fe40000000046 */
[----:B------:R-:W-:Y:S02]  /*4a70*/  DFMA R66, R66, R66, R66 ;  /* 0x000000424242722b */ /* 0x000fe40000000042 */
[----:B------:R-:W-:-:S02]  /*4a80*/  DMUL R38, R38, UR10 ;  /* 0x0000000a26267c28 */ /* 0x000fc40008000000 */
[----:B0-----:R-:W-:Y:S02]  /*4a90*/  DFMA R42, R64, R58, R42 ;  /* 0x0000003a402a722b */ /* 0x001fe4000000002a */
[----:B------:R-:W-:Y:S02]  /*4aa0*/  DFMA R40, R34, R62, R40 ;  /* 0x0000003e2228722b */ /* 0x000fe40000000028 */
[----:B------:R-:W-:Y:S02]  /*4ab0*/  DMUL R32, R32, UR10 ;  /* 0x0000000a20207c28 */ /* 0x000fe40008000000 */
[----:B------:R-:W-:Y:S02]  /*4ac0*/  DFMA R66, R36, R66, R36 ;  /* 0x000000422442722b */ /* 0x000fe40000000024 */
[----:B------:R-:W-:Y:S02]  /*4ad0*/  DFMA R62, R38, R64, R68 ;  /* 0x00000040263e722b */ /* 0x000fe40000000044 */
[----:B------:R-:W-:-:S02]  /*4ae0*/  DMUL R34, R42, R42 ;  /* 0x0000002a2a227228 */ /* 0x000fc40000000000 */
[----:B------:R-:W-:Y:S02]  /*4af0*/  DFMA R40, R64, R32, R40 ;  /* 0x000000204028722b */ /* 0x000fe40000000028 */
[----:B------:R-:W-:-:S04]  /*4b00*/  DFMA R32, -R50, R66, 1 ;  /* 0x3ff000003220742b */ /* 0x000fc80000000142 */
[----:B------:R-:W-:-:S04]  /*4b10*/  DFMA R34, R62, R62, R34 ;  /* 0x0000003e3e22722b */ /* 0x000fc80000000022 */
[----:B------:R-:W-:-:S04]  /*4b20*/  DFMA R32, R66, R32, R66 ;  /* 0x000000204220722b */ /* 0x000fc80000000042 */
[----:B------:R-:W-:-:S08]  /*4b30*/  DFMA R58, R40, R40, R34 ;  /* 0x00000028283a722b */ /* 0x000fd00000000022 */
[----:B------:R-:W-:-:S08]  /*4b40*/  DMUL R34, R58, -R32 ;  /* 0x800000203a227228 */ /* 0x000fd00000000000 */
[----:B------:R-:W-:-:S08]  /*4b50*/  DFMA R36, -R50, R34, -R58 ;  /* 0x000000223224722b */ /* 0x000fd0000000093a */
[----:B------:R-:W-:Y:S02]  /*4b60*/  DFMA R34, R32, R36, R34 ;  /* 0x000000242022722b */ /* 0x000fe40000000022 */
[----:B------:R-:W-:-:S08]  /*4b70*/  DADD R32, -RZ, -R58 ;  /* 0x00000000ff207229 */ /* 0x000fd0000000093a */
[----:B------:R-:W-:Y:S02]  /*4b80*/  FFMA R36, RZ, R51, R35 ;  /* 0x00000033ff247223 */ /* 0x000fe40000000023 */
[----:B------:R-:W-:-:S03]  /*4b90*/  FSETP.GEU.AND P1, PT, |R33|, 6.5827683646048100446e-37, PT ;  /* 0x036000002100780b */ /* 0x000fc60003f2e200 */
[----:B------:R-:W-:-:S13]  /*4ba0*/  FSETP.GT.AND P0, PT, |R36|, 1.469367938527859385e-39, PT ;  /* 0x001000002400780b */ /* 0x000fda0003f04200 */
[----:B------:R-:W-:Y:S05]  /*4bb0*/  @P0 BRA P1, `(.L_x_62) ;  /* 0x00000000001c0947 */ /* 0x000fea0000800000 */
[----:B------:R-:W-:Y:S02]  /*4bc0*/  IMAD.MOV.U32 R35, RZ, RZ, R32 ;  /* 0x000000ffff237224 */ /* 0x000fe400078e0020 */
[----:B------:R-:W-:Y:S01]  /*4bd0*/  IMAD.MOV.U32 R34, RZ, RZ, R33 ;  /* 0x000000ffff227224 */ /* 0x000fe200078e0021 */
[----:B------:R-:W-:Y:S01]  /*4be0*/  MOV R33, 0x4c20 ;  /* 0x00004c2000217802 */ /* 0x000fe20000000f00 */
[----:B------:R-:W-:Y:S02]  /*4bf0*/  IMAD.MOV.U32 R32, RZ, RZ, R50 ;  /* 0x000000ffff207224 */ /* 0x000fe400078e0032 */
[----:B------:R-:W-:-:S07]  /*4c00*/  IMAD.MOV.U32 R37, RZ, RZ, R51 ;  /* 0x000000ffff257224 */ /* 0x000fce00078e0033 */
[----:B------:R-:W-:Y:S05]  /*4c10*/  CALL.REL.NOINC `($__internal_1_$__cuda_sm20_div_rn_f64_full) ;  /* 0x0000004800807944 */ /* 0x000fea0003c00000 */
[----:B------:R-:W-:-:S07]  /*4c20*/  IMAD.MOV.U32 R35, RZ, RZ, R32 ;  /* 0x000000ffff237224 */ /* 0x000fce00078e0020 */
.L_x_62:
[----:B------:R-:W-:Y:S05]  /*4c30*/  BSYNC.RECONVERGENT B3 ;  /* 0x0000000000037941 */ /* 0x000fea0003800200 */
.L_x_61:
[----:B------:R-:W-:Y:S01]  /*4c40*/  MOV R32, 0x652b82fe ;  /* 0x652b82fe00207802 */ /* 0x000fe20000000f00 */
[----:B------:R-:W-:Y:S01]  /*4c50*/  IMAD.MOV.U32 R33, RZ, RZ, 0x3ff71547 ;  /* 0x3ff71547ff217424 */ /* 0x000fe200078e00ff */
[----:B------:R-:W-:Y:S01]  /*4c60*/  UMOV UR10, 0xfefa39ef ;  /* 0xfefa39ef000a7882 */ /* 0x000fe20000000000 */
[----:B------:R-:W-:Y:S01]  /*4c70*/  UMOV UR11, 0x3fe62e42 ;  /* 0x3fe62e42000b7882 */ /* 0x000fe20000000000 */
[----:B------:R-:W-:Y:S01]  /*4c80*/  DMUL R42, R42, R44 ;  /* 0x0000002c2a2a7228 */ /* 0x000fe20000000000 */
[----:B------:R-:W-:Y:S01]  /*4c90*/  FSETP.GEU.AND P0, PT, |R35|, 4.1917929649353027344, PT ;  /* 0x4086232b2300780b */ /* 0x000fe20003f0e200 */
[----:B------:R-:W-:Y:S01]  /*4ca0*/  BSSY.RECONVERGENT B2, `(.L_x_63) ;  /* 0x000003a000027945 */ /* 0x000fe20003800200 */
[----:B------:R-:W-:-:S05]  /*4cb0*/  DFMA R32, R34, R32, 6.75539944105574400000e+15 ;  /* 0x433800002220742b */ /* 0x000fca0000000020 */
[----:B------:R-:W-:Y:S02]  /*4cc0*/  DFMA R42, R62, R30, R42 ;  /* 0x0000001e3e2a722b */ /* 0x000fe4000000002a */
[----:B------:R-:W-:Y:S02]  /*4cd0*/  DMUL R62, R48, R62 ;  /* 0x0000003e303e7228 */ /* 0x000fe40000000000 */
[----:B------:R-:W-:-:S04]  /*4ce0*/  DADD R36, R32, -6.75539944105574400000e+15 ;  /* 0xc338000020247429 */ /* 0x000fc80000000000 */
[----:B------:R-:W-:-:S04]  /*4cf0*/  DFMA R40, R40, R46, R42 ;  /* 0x0000002e2828722b */ /* 0x000fc8000000002a */
[----:B------:R-:W-:Y:S01]  /*4d00*/  DFMA R38, R36, -UR10, R34 ;  /* 0x8000000a24267c2b */ /* 0x000fe20008000022 */
[----:B------:R-:W-:Y:S01]  /*4d10*/  UMOV UR10, 0x3b39803f ;  /* 0x3b39803f000a7882 */ /* 0x000fe20000000000 */
[----:B------:R-:W-:Y:S02]  /*4d20*/  UMOV UR11, 0x3c7abc9e ;  /* 0x3c7abc9e000b7882 */ /* 0x000fe40000000000 */
[----:B------:R-:W-:-:S04]  /*4d30*/  DSETP.NEU.AND P2, PT, |R40|, +INF , PT ;  /* 0x7ff000002800742a */ /* 0x000fc80003f4d200 */
[----:B------:R-:W-:Y:S01]  /*4d40*/  DFMA R36, R36, -UR10, R38 ;  /* 0x8000000a24247c2b */ /* 0x000fe20008000026 */
[----:B------:R-:W-:Y:S01]  /*4d50*/  UMOV UR10, 0x69ce2bdf ;  /* 0x69ce2bdf000a7882 */ /* 0x000fe20000000000 */
[----:B------:R-:W-:Y:S01]  /*4d60*/  IMAD.MOV.U32 R38, RZ, RZ, -0x35dec16 ;  /* 0xfca213eaff267424 */ /* 0x000fe200078e00ff */
[----:B------:R-:W-:Y:S01]  /*4d70*/  UMOV UR11, 0x3e5ade15 ;  /* 0x3e5ade15000b7882 */ /* 0x000fe20000000000 */
[----:B------:R-:W-:-:S06]  /*4d80*/  IMAD.MOV.U32 R39, RZ, RZ, 0x3e928af3 ;  /* 0x3e928af3ff277424 */ /* 0x000fcc00078e00ff */
[----:B------:R-:W-:Y:S01]  /*4d90*/  DFMA R38, R36, UR10, R38 ;  /* 0x0000000a24267c2b */ /* 0x000fe20008000026 */
[----:B------:R-:W-:Y:S01]  /*4da0*/  UMOV UR10, 0x62401315 ;  /* 0x62401315000a7882 */ /* 0x000fe20000000000 */
[----:B------:R-:W-:Y:S01]  /*4db0*/  UMOV UR11, 0x3ec71dee ;  /* 0x3ec71dee000b7882 */ /* 0x000fe20000000000 */
[----:B------:R-:W-:-:S05]  /*4dc0*/  @!P2 DMUL R64, RZ, R40 ;  /* 0x00000028ff40a228 */ /* 0x000fca0000000000 */
[----:B------:R-:W-:Y:S01]  /*4dd0*/  DFMA R38, R36, R38, UR10 ;  /* 0x0000000a24267e2b */ /* 0x000fe20008000026 */
        /* <DEDUP_REMOVED lines=20> */
[----:B------:R-:W-:-:S08]  /*4f20*/  DFMA R38, R36, R38, UR10 ;  /* 0x0000000a24267e2b */ /* 0x000fd00008000026 */
[----:B------:R-:W-:-:S08]  /*4f30*/  DFMA R38, R36, R38, 1 ;  /* 0x3ff000002426742b */ /* 0x000fd00000000026 */
[----:B------:R-:W-:-:S10]  /*4f40*/  DFMA R38, R36, R38, 1 ;  /* 0x3ff000002426742b */ /* 0x000fd40000000026 */
[----:B------:R-:W-:Y:S02]  /*4f50*/  IMAD R37, R32, 0x100000, R39 ;  /* 0x0010000020257824 */ /* 0x000fe400078e0227 */
[----:B------:R-:W-:Y:S01]  /*4f60*/  IMAD.MOV.U32 R36, RZ, RZ, R38 ;  /* 0x000000ffff247224 */ /* 0x000fe200078e0026 */
[----:B------:R-:W-:Y:S06]  /*4f70*/  @!P0 BRA `(.L_x_64) ;  /* 0x0000000000308947 */ /* 0x000fec0003800000 */
[----:B------:R-:W-:Y:S01]  /*4f80*/  FSETP.GEU.AND P1, PT, |R35|, 4.2275390625, PT ;  /* 0x408748002300780b */ /* 0x000fe20003f2e200 */
[C---:B------:R-:W-:Y:S02]  /*4f90*/  DADD R36, R34.reuse, +INF ;  /* 0x7ff0000022247429 */ /* 0x040fe40000000000 */
[----:B------:R-:W-:-:S08]  /*4fa0*/  DSETP.GEU.AND P0, PT, R34, RZ, PT ;  /* 0x000000ff2200722a */ /* 0x000fd00003f0e000 */
[----:B------:R-:W-:Y:S02]  /*4fb0*/  FSEL R36, R36, RZ, P0 ;  /* 0x000000ff24247208 */ /* 0x000fe40000000000 */
[----:B------:R-:W-:Y:S02]  /*4fc0*/  @!P1 LEA.HI R33, R32, R32, RZ, 0x1 ;  /* 0x0000002020219211 */ /* 0x000fe400078f08ff */
[----:B------:R-:W-:Y:S02]  /*4fd0*/  FSEL R37, R37, RZ, P0 ;  /* 0x000000ff25257208 */ /* 0x000fe40000000000 */
[----:B------:R-:W-:-:S05]  /*4fe0*/  @!P1 SHF.R.S32.HI R33, RZ, 0x1, R33 ;  /* 0x00000001ff219819 */ /* 0x000fca0000011421 */
[----:B------:R-:W-:Y:S02]  /*4ff0*/  @!P1 IMAD.IADD R32, R32, 0x1, -R33 ;  /* 0x0000000120209824 */ /* 0x000fe400078e0a21 */
[----:B------:R-:W-:-:S03]  /*5000*/  @!P1 IMAD R39, R33, 0x100000, R39 ;  /* 0x0010000021279824 */ /* 0x000fc600078e0227 */
[----:B------:R-:W-:Y:S02]  /*5010*/  @!P1 LEA R33, R32, 0x3ff00000, 0x14 ;  /* 0x3ff0000020219811 */ /* 0x000fe400078ea0ff */
[----:B------:R-:W-:-:S06]  /*5020*/  @!P1 MOV R32, RZ ;  /* 0x000000ff00209202 */ /* 0x000fcc0000000f00 */
[----:B------:R-:W-:-:S11]  /*5030*/  @!P1 DMUL R36, R38, R32 ;  /* 0x0000002026249228 */ /* 0x000fd60000000000 */
.L_x_64:
[----:B------:R-:W-:Y:S05]  /*5040*/  BSYNC.RECONVERGENT B2 ;  /* 0x0000000000027941 */ /* 0x000fea0003800200 */
.L_x_63:
[----:B------:R-:W-:Y:S01]  /*5050*/  BSSY.RECONVERGENT B8, `(.L_x_65) ;  /* 0x000001a000087945 */ /* 0x000fe20003800200 */
[----:B------:R-:W-:Y:S01]  /*5060*/  DMUL R62, R62, R36 ;  /* 0x000000243e3e7228 */ /* 0x000fe20000000000 */
[----:B------:R-:W-:Y:S02]  /*5070*/  @!P2 IMAD.MOV.U32 R70, RZ, RZ, RZ ;  /* 0x000000ffff46a224 */ /* 0x000fe400078e00ff */
[----:B------:R-:W-:Y:S08]  /*5080*/  @!P2 BRA `(.L_x_66) ;  /* 0x000000000058a947 */ /* 0x000ff00003800000 */
[----:B------:R-:W-:Y:S01]  /*5090*/  UMOV UR10, 0x6dc9c883 ;  /* 0x6dc9c883000a7882 */ /* 0x000fe20000000000 */
[----:B------:R-:W-:Y:S01]  /*50a0*/  UMOV UR11, 0x3fe45f30 ;  /* 0x3fe45f30000b7882 */ /* 0x000fe20000000000 */
[C---:B------:R-:W-:Y:S02]  /*50b0*/  DSETP.GE.AND P0, PT, |R40|.reuse, 2.14748364800000000000e+09, PT ;  /* 0x41e000002800742a */ /* 0x040fe40003f06200 */
[----:B------:R-:W-:Y:S01]  /*50c0*/  DMUL R70, R40, UR10 ;  /* 0x0000000a28467c28 */ /* 0x000fe20008000000 */
[----:B------:R-:W-:Y:S01]  /*50d0*/  UMOV UR10, 0x54442d18 ;  /* 0x54442d18000a7882 */ /* 0x000fe20000000000 */
[----:B------:R-:W-:-:S08]  /*50e0*/  UMOV UR11, 0x3ff921fb ;  /* 0x3ff921fb000b7882 */ /* 0x000fd00000000000 */
[----:B------:R-:W0:Y:S08]  /*50f0*/  F2I.F64 R70, R70 ;  /* 0x0000004600467311 */ /* 0x000e300000301100 */
[----:B0-----:R-:W0:Y:S02]  /*5100*/  I2F.F64 R64, R70 ;  /* 0x0000004600407312 */ /* 0x001e240000201c00 */
[----:B0-----:R-:W-:Y:S01]  /*5110*/  DFMA R32, R64, -UR10, R40 ;  /* 0x8000000a40207c2b */ /* 0x001fe20008000028 */
[----:B------:R-:W-:Y:S01]  /*5120*/  UMOV UR10, 0x33145c00 ;  /* 0x33145c00000a7882 */ /* 0x000fe20000000000 */
[----:B------:R-:W-:-:S06]  /*5130*/  UMOV UR11, 0x3c91a626 ;  /* 0x3c91a626000b7882 */ /* 0x000fcc0000000000 */
[----:B------:R-:W-:Y:S01]  /*5140*/  DFMA R32, R64, -UR10, R32 ;  /* 0x8000000a40207c2b */ /* 0x000fe20008000020 */
[----:B------:R-:W-:Y:S01]  /*5150*/  UMOV UR10, 0x252049c0 ;  /* 0x252049c0000a7882 */ /* 0x000fe20000000000 */
[----:B------:R-:W-:-:S06]  /*5160*/  UMOV UR11, 0x397b839a ;  /* 0x397b839a000b7882 */ /* 0x000fcc0000000000 */
[----:B------:R-:W-:Y:S01]  /*5170*/  DFMA R64, R64, -UR10, R32 ;  /* 0x8000000a40407c2b */ /* 0x000fe20008000020 */
[----:B------:R-:W-:Y:S10]  /*5180*/  @!P0 BRA `(.L_x_66) ;  /* 0x0000000000188947 */ /* 0x000ff40003800000 */
[----:B------:R-:W-:Y:S01]  /*5190*/  IMAD.MOV.U32 R34, RZ, RZ, R40 ;  /* 0x000000ffff227224 */ /* 0x000fe200078e0028 */
[----:B------:R-:W-:Y:S01]  /*51a0*/  MOV R65, 0x51d0 ;  /* 0x000051d000417802 */ /* 0x000fe20000000f00 */
[----:B------:R-:W-:-:S07]  /*51b0*/  IMAD.MOV.U32 R64, RZ, RZ, R41 ;  /* 0x000000ffff407224 */ /* 0x000fce00078e0029 */
[----:B------:R-:W-:Y:S05]  /*51c0*/  CALL.REL.NOINC `($_Z20calculateForceKernelP6atom_tidPKdS2_idiid$__internal_trig_reduction_slowpathd) ;  /* 0x0000004c007c7944 */ /* 0x000fea0003c00000 */
[----:B------:R-:W-:Y:S02]  /*51d0*/  IMAD.MOV.U32 R64, RZ, RZ, R34 ;  /* 0x000000ffff407224 */ /* 0x000fe400078e0022 */
[----:B------:R-:W-:-:S07]  /*51e0*/  IMAD.MOV.U32 R65, RZ, RZ, R35 ;  /* 0x000000ffff417224 */ /* 0x000fce00078e0023 */
.L_x_66:
[----:B------:R-:W-:Y:S05]  /*51f0*/  BSYNC.RECONVERGENT B8 ;  /* 0x0000000000087941 */ /* 0x000fea0003800200 */
.L_x_65:
[----:B------:R-:W0:Y:S01]  /*5200*/  LDCU.64 UR10, c[0x4][0x8] ;  /* 0x01000100ff0a77ac */ /* 0x000e220008000a00 */
[----:B------:R-:W-:-:S05]  /*5210*/  IMAD.SHL.U32 R32, R70, 0x40, RZ ;  /* 0x0000004046207824 */ /* 0x000fca00078e00ff */
[----:B------:R-:W-:-:S04]  /*5220*/  LOP3.LUT R32, R32, 0x40, RZ, 0xc0, !PT ;  /* 0x0000004020207812 */ /* 0x000fc800078ec0ff */
[----:B0-----:R-:W-:-:S05]  /*5230*/  IADD3 R72, P0, PT, R32, UR10, RZ ;  /* 0x0000000a20487c10 */ /* 0x001fca000ff1e0ff */
[----:B------:R-:W-:-:S05]  /*5240*/  IMAD.X R73, RZ, RZ, UR11, P0 ;  /* 0x0000000bff497e24 */ /* 0x000fca00080e06ff */
[----:B------:R-:W2:Y:S04]  /*5250*/  LDG.E.128.CONSTANT R32, desc[UR4][R72.64] ;  /* 0x0000000448207981 */ /* 0x000ea8000c1e9d00 */
[----:B------:R-:W3:Y:S04]  /*5260*/  LDG.E.128.CONSTANT R36, desc[UR4][R72.64+0x10] ;  /* 0x0000100448247981 */ /* 0x000ee8000c1e9d00 */
[----:B------:R-:W4:Y:S01]  /*5270*/  LDG.E.128.CONSTANT R40, desc[UR4][R72.64+0x20] ;  /* 0x0000200448287981 */ /* 0x000f22000c1e9d00 */
[----:B------:R-:W-:Y:S01]  /*5280*/  LOP3.LUT R66, R70, 0x1, RZ, 0xc0, !PT ;  /* 0x0000000146427812 */ /* 0x000fe200078ec0ff */
[----:B------:R-:W-:Y:S01]  /*5290*/  IMAD.MOV.U32 R67, RZ, RZ, 0x3da8ff83 ;  /* 0x3da8ff83ff437424 */ /* 0x000fe200078e00ff */
[----:B------:R-:W-:Y:S01]  /*52a0*/  DMUL R68, R64, R64 ;  /* 0x0000004040447228 */ /* 0x000fe20000000000 */
[----:B------:R-:W-:Y:S01]  /*52b0*/  BSSY.RECONVERGENT B3, `(.L_x_67) ;  /* 0x0000029000037945 */ /* 0x000fe20003800200 */
[----:B------:R-:W-:-:S02]  /*52c0*/  ISETP.NE.U32.AND P0, PT, R66, 0x1, PT ;  /* 0x000000014200780c */ /* 0x000fc40003f05070 */
[----:B------:R-:W-:Y:S02]  /*52d0*/  MOV R66, 0x20fd8164 ;  /* 0x20fd816400427802 */ /* 0x000fe40000000f00 */
[----:B------:R-:W-:Y:S02]  /*52e0*/  FSEL R67, -R67, 0.11223486810922622681, !P0 ;  /* 0x3de5db6543437808 */ /* 0x000fe40004000100 */
[----:B------:R-:W-:-:S06]  /*52f0*/  FSEL R66, R66, -8.06006814911005101289e+34, !P0 ;  /* 0xf9785eba42427808 */ /* 0x000fcc0004000000 */
[----:B--2---:R-:W-:-:S08]  /*5300*/  DFMA R32, R68, R66, R32 ;  /* 0x000000424420722b */ /* 0x004fd00000000020 */
[----:B------:R-:W-:-:S08]  /*5310*/  DFMA R32, R68, R32, R34 ;  /* 0x000000204420722b */ /* 0x000fd00000000022 */
[----:B---3--:R-:W-:-:S08]  /*5320*/  DFMA R32, R68, R32, R36 ;  /* 0x000000204420722b */ /* 0x008fd00000000024 */
[----:B------:R-:W-:Y:S02]  /*5330*/  DFMA R38, R68, R32, R38 ;  /* 0x000000204426722b */ /* 0x000fe40000000026 */
[----:B------:R-:W0:Y:S01]  /*5340*/  MUFU.RCP64H R33, R59 ;  /* 0x0000003b00217308 */ /* 0x000e220000001800 */
[----:B------:R-:W-:-:S05]  /*5350*/  IMAD.MOV.U32 R32, RZ, RZ, 0x1 ;  /* 0x00000001ff207424 */ /* 0x000fca00078e00ff */
[----:B----4-:R-:W-:-:S08]  /*5360*/  DFMA R38, R68, R38, R40 ;  /* 0x000000264426722b */ /* 0x010fd00000000028 */
[----:B------:R-:W-:Y:S02]  /*5370*/  DFMA R38, R68, R38, R42 ;  /* 0x000000264426722b */ /* 0x000fe4000000002a */
[----:B0-----:R-:W-:-:S06]  /*5380*/  DFMA R34, -R58, R32, 1 ;  /* 0x3ff000003a22742b */ /* 0x001fcc0000000120 */
[----:B------:R-:W-:Y:S02]  /*5390*/  DFMA R64, R38, R64, R64 ;  /* 0x000000402640722b */ /* 0x000fe40000000040 */
[----:B------:R-:W-:Y:S02]  /*53a0*/  DFMA R38, R68, R38, 1 ;  /* 0x3ff000004426742b */ /* 0x000fe40000000026 */
[----:B------:R-:W-:-:S08]  /*53b0*/  DFMA R34, R34, R34, R34 ;  /* 0x000000222222722b */ /* 0x000fd00000000022 */
[----:B------:R-:W-:Y:S01]  /*53c0*/  FSEL R38, R38, R64, !P0 ;  /* 0x0000004026267208 */ /* 0x000fe20004000000 */
[----:B------:R-:W-:Y:S01]  /*53d0*/  DFMA R34, R32, R34, R32 ;  /* 0x000000222022722b */ /* 0x000fe20000000020 */
[----:B------:R-:W-:Y:S02]  /*53e0*/  FSEL R39, R39, R65, !P0 ;  /* 0x0000004127277208 */ /* 0x000fe40004000000 */
[----:B------:R-:W-:-:S04]  /*53f0*/  LOP3.LUT P0, RZ, R70, 0x2, RZ, 0xc0, !PT ;  /* 0x0000000246ff7812 */ /* 0x000fc8000780c0ff */
[----:B------:R-:W-:Y:S02]  /*5400*/  DADD R32, RZ, -R38 ;  /* 0x00000000ff207229 */ /* 0x000fe40000000826 */
[----:B------:R-:W-:-:S08]  /*5410*/  DFMA R36, -R58, R34, 1 ;  /* 0x3ff000003a24742b */ /* 0x000fd00000000122 */
[----:B------:R-:W-:Y:S01]  /*5420*/  FSEL R32, R38, R32, !P0 ;  /* 0x0000002026207208 */ /* 0x000fe20004000000 */
[----:B------:R-:W-:Y:S01]  /*5430*/  DFMA R34, R34, R36, R34 ;  /* 0x000000242222722b */ /* 0x000fe20000000022 */
[----:B------:R-:W-:-:S06]  /*5440*/  FSEL R33, R39, R33, !P0 ;  /* 0x0000002127217208 */ /* 0x000fcc0004000000 */
[----:B------:R-:W-:-:S08]  /*5450*/  DMUL R62, R62, R32 ;  /* 0x000000203e3e7228 */ /* 0x000fd00000000000 */
[----:B------:R-:W-:Y:S02]  /*5460*/  DMUL R32, R62, R34 ;  /* 0x000000223e207228 */ /* 0x000fe40000000000 */
[----:B------:R-:W-:-:S06]  /*5470*/  FSETP.GEU.AND P1, PT, |R63|, 6.5827683646048100446e-37, PT ;  /* 0x036000003f00780b */ /* 0x000fcc0003f2e200 */
[----:B------:R-:W-:-:S08]  /*5480*/  DFMA R36, -R58, R32, R62 ;  /* 0x000000203a24722b */ /* 0x000fd0000000013e */
        /* <DEDUP_REMOVED lines=11> */
.L_x_68:
[----:B------:R-:W-:Y:S05]  /*5540*/  BSYNC.RECONVERGENT B3 ;  /* 0x0000000000037941 */ /* 0x000fea0003800200 */
.L_x_67:
[----:B------:R-:W-:-:S08]  /*5550*/  DADD R34, R34, R34 ;  /* 0x0000000022227229 */ /* 0x000fd00000000022 */
[----:B------:R-:W-:-:S07]  /*5560*/  DADD R32, -RZ, -R34 ;  /* 0x00000000ff207229 */ /* 0x000fce0000000922 */
[----:B------:R0:W-:Y:S01]  /*5570*/  REDG.E.ADD.F64.RN.STRONG.GPU desc[UR4][R28.64+0x30], R32 ;  /* 0x000030201c0079a6 */ /* 0x0001e2000c12ff04 */
[----:B------:R-:W-:-:S11]  /*5580*/  DADD R8, R8, R34 ;  /* 0x0000000008087229 */ /* 0x000fd60000000022 */
.L_x_60:
[----:B------:R-:W-:Y:S05]  /*5590*/  BSYNC.RECONVERGENT B4 ;  /* 0x0000000000047941 */ /* 0x000fea0003800200 */
.L_x_59:
[----:B------:R-:W-:Y:S05]  /*55a0*/  @!P4 BRA `(.L_x_69) ;  /* 0xfffffff00088c947 */ /* 0x000fea000383ffff */
.L_x_58:
[----:B------:R-:W-:Y:S05]  /*55b0*/  BSYNC B5 ;  /* 0x0000000000057941 */ /* 0x000fea0003800000 */
.L_x_57:
[----:B------:R-:W1:Y:S02]  /*55c0*/  LDCU UR9, c[0x0][0x3b8] ;  /* 0x00007700ff0977ac */ /* 0x000e640008000800 */
[----:B-1----:R-:W-:-:S04]  /*55d0*/  MOV R35, UR9 ;  /* 0x0000000900237c02 */ /* 0x002fc80008000f00 */
[C---:B------:R-:W-:Y:S01]  /*55e0*/  ISETP.GE.AND P0, PT, R60.reuse, R35, PT ;  /* 0x000000233c00720c */ /* 0x040fe20003f06270 */
[----:B------:R-:W-:-:S12]  /*55f0*/  VIADD R60, R60, 0x1 ;  /* 0x000000013c3c7836 */ /* 0x000fd80000000000 */
[----:B------:R-:W-:Y:S05]  /*5600*/  @!P0 BRA `(.L_x_70) ;  /* 0xfffffff000548947 */ /* 0x000fea000383ffff */
.L_x_56:
[----:B------:R-:W-:Y:S05]  /*5610*/  BSYNC B6 ;  /* 0x0000000000067941 */ /* 0x000fea0003800000 */
.L_x_55:
[C---:B------:R-:W-:Y:S01]  /*5620*/  ISETP.GE.AND P0, PT, R53.reuse, R35, PT ;  /* 0x000000233500720c */ /* 0x040fe20003f06270 */
[----:B------:R-:W-:-:S12]  /*5630*/  VIADD R53, R53, 0x1 ;  /* 0x0000000135357836 */ /* 0x000fd80000000000 */
[----:B------:R-:W-:Y:S05]  /*5640*/  @!P0 BRA `(.L_x_71) ;  /* 0xfffffff000188947 */ /* 0x000fea000383ffff */
[----:B------:R-:W-:Y:S05]  /*5650*/  BSYNC B7 ;  /* 0x0000000000077941 */ /* 0x000fea0003800000 */
.L_x_54:
[----:B------:R-:W-:Y:S01]  /*5660*/  BSSY B7, `(.L_x_72) ;  /* 0x00000f7000077945 */ /* 0x000fe20003800000 */
[----:B------:R-:W-:-:S07]  /*5670*/  IMAD.MOV.U32 R61, RZ, RZ, RZ ;  /* 0x000000ffff3d7224 */ /* 0x000fce00078e00ff */
.L_x_90:
[----:B------:R-:W0:Y:S01]  /*5680*/  LDCU UR9, c[0x0][0x3b8] ;  /* 0x00007700ff0977ac */ /* 0x000e220008000800 */
[----:B------:R-:W-:Y:S01]  /*5690*/  ISETP.NE.AND P0, PT, R61, RZ, PT ;  /* 0x000000ff3d00720c */ /* 0x000fe20003f05270 */
[----:B------:R-:W-:Y:S03]  /*56a0*/  BSSY B6, `(.L_x_73) ;  /* 0x00000ef000067945 */ /* 0x000fe60003800000 */
[----:B------:R-:W-:Y:S01]  /*56b0*/  SEL R60, R52, RZ, P0 ;  /* 0x000000ff343c7207 */ /* 0x000fe20000000000 */
[----:B0-----:R-:W-:-:S05]  /*56c0*/  IMAD.U32 R32, RZ, RZ, UR9 ;  /* 0x00000009ff207e24 */ /* 0x001fca000f8e00ff */
[----:B------:R-:W-:-:S13]  /*56d0*/  ISETP.GT.AND P0, PT, R60, R32, PT ;  /* 0x000000203c00720c */ /* 0x000fda0003f04270 */
[----:B------:R-:W-:Y:S05]  /*56e0*/  @P0 BRA `(.L_x_74) ;  /* 0x0000000c00a80947 */ /* 0x000fea0003800000 */
.L_x_89:
[----:B------:R-:W0:Y:S01]  /*56f0*/  LDCU UR9, c[0x0][0x3b8] ;  /* 0x00007700ff0977ac */ /* 0x000e220008000800 */
[----:B------:R-:W-:Y:S01]  /*5700*/  LOP3.LUT P0, RZ, R61, R60, RZ, 0xfc, !PT ;  /* 0x0000003c3dff7212 */ /* 0x000fe2000780fcff */
[----:B------:R-:W-:Y:S03]  /*5710*/  BSSY B5, `(.L_x_75) ;  /* 0x00000e4000057945 */ /* 0x000fe60003800000 */
[----:B------:R-:W-:Y:S01]  /*5720*/  SEL R53, R52, 0x1, P0 ;  /* 0x0000000134357807 */ /* 0x000fe20000000000 */
[----:B0-----:R-:W-:-:S05]  /*5730*/  IMAD.U32 R32, RZ, RZ, UR9 ;  /* 0x00000009ff207e24 */ /* 0x001fca000f8e00ff */
[----:B------:R-:W-:-:S13]  /*5740*/  ISETP.GT.AND P0, PT, R53, R32, PT ;  /* 0x000000203500720c */ /* 0x000fda0003f04270 */
[----:B------:R-:W-:Y:S05]  /*5750*/  @P0 BRA `(.L_x_76) ;  /* 0x0000000c007c0947 */ /* 0x000fea0003800000 */
.L_x_88:
[----:B------:R-:W-:Y:S01]  /*5760*/  IMAD R33, R61, R61, RZ ;  /* 0x0000003d3d217224 */ /* 0x000fe200078e02ff */
[----:B------:R-:W-:Y:S05]  /*5770*/  YIELD ;  /* 0x0000000000007946 */ /* 0x000fea0003800000 */
[----:B------:R-:W-:Y:S01]  /*5780*/  IMAD R32, R60, R60, R33 ;  /* 0x0000003c3c207224 */ /* 0x000fe200078e0221 */
[----:B------:R-:W-:Y:S03]  /*5790*/  BSSY.RECONVERGENT B4, `(.L_x_77) ;  /* 0x00000d6000047945 */ /* 0x000fe60003800200 */
[----:B------:R-:W-:-:S05]  /*57a0*/  IMAD R32, R53, R53, R32 ;  /* 0x0000003535207224 */ /* 0x000fca00078e0220 */
[----:B------:R-:W-:-:S13]  /*57b0*/  ISETP.GT.U32.AND P0, PT, R32, R3, PT ;  /* 0x000000032000720c */ /* 0x000fda0003f04070 */
        /* <DEDUP_REMOVED lines=21> */
[-C--:B0-----:R-:W-:Y:S02]  /*5910*/  DFMA R70, R70, R34.reuse, RZ ;  /* 0x000000224646722b */ /* 0x081fe400000000ff */
[----:B-----5:R-:W-:Y:S02]  /*5920*/  DMUL R66, R66, UR10 ;  /* 0x0000000a42427c28 */ /* 0x020fe40008000000 */
[-C--:B------:R-:W-:Y:S02]  /*5930*/  DFMA R64, R64, R34.reuse, RZ ;  /* 0x000000224040722b */ /* 0x080fe400000000ff */
[----:B------:R-:W-:Y:S01]  /*5940*/  DFMA R34, R42, R34, RZ ;  /* 0x000000222a22722b */ /* 0x000fe200000000ff */
[----:B------:R-:W0:Y:S01]  /*5950*/  I2F.F64 R42, R53 ;  /* 0x00000035002a7312 */ /* 0x000e220000201c00 */
[----:B------:R-:W-:Y:S02]  /*5960*/  DMUL R62, R62, UR10 ;  /* 0x0000000a3e3e7c28 */ /* 0x000fe40008000000 */
[----:B------:R-:W-:-:S02]  /*5970*/  DMUL R68, R68, UR10 ;  /* 0x0000000a44447c28 */ /* 0x000fc40008000000 */
[----:B-1----:R-:W-:Y:S02]  /*5980*/  DFMA R66, R66, R36, R64 ;  /* 0x000000244242722b */ /* 0x002fe40000000040 */
[----:B------:R-:W-:Y:S02]  /*5990*/  DFMA R64, -R50, R38, 1 ;  /* 0x3ff000003240742b */ /* 0x000fe40000000126 */
[----:B------:R-:W-:Y:S02]  /*59a0*/  DFMA R62, R62, R36, R70 ;  /* 0x000000243e3e722b */ /* 0x000fe40000000046 */
[----:B------:R-:W-:Y:S02]  /*59b0*/  DMUL R58, R58, UR10 ;  /* 0x0000000a3a3a7c28 */ /* 0x000fe40008000000 */
[----:B------:R-:W-:Y:S02]  /*59c0*/  DMUL R70, R40, UR10 ;  /* 0x0000000a28467c28 */ /* 0x000fe40008000000 */
[----:B------:R-:W-:-:S02]  /*59d0*/  DFMA R64, R64, R64, R64 ;  /* 0x000000404040722b */ /* 0x000fc40000000040 */
        /* <DEDUP_REMOVED lines=26> */
.L_x_80:
[----:B------:R-:W-:Y:S05]  /*5b80*/  BSYNC.RECONVERGENT B3 ;  /* 0x0000000000037941 */ /* 0x000fea0003800200 */
.L_x_79:
[----:B------:R-:W-:Y:S01]  /*5b90*/  IMAD.MOV.U32 R32, RZ, RZ, 0x652b82fe ;  /* 0x652b82feff207424 */ /* 0x000fe200078e00ff */
[----:B------:R-:W-:Y:S01]  /*5ba0*/  UMOV UR10, 0xfefa39ef ;  /* 0xfefa39ef000a7882 */ /* 0x000fe20000000000 */
[----:B------:R-:W-:Y:S01]  /*5bb0*/  IMAD.MOV.U32 R33, RZ, RZ, 0x3ff71547 ;  /* 0x3ff71547ff217424 */ /* 0x000fe200078e00ff */
[----:B------:R-:W-:Y:S01]  /*5bc0*/  UMOV UR11, 0x3fe62e42 ;  /* 0x3fe62e42000b7882 */ /* 0x000fe20000000000 */
[----:B------:R-:W-:Y:S01]  /*5bd0*/  DMUL R64, R40, R44 ;  /* 0x0000002c28407228 */ /* 0x000fe20000000000 */
[----:B------:R-:W-:Y:S01]  /*5be0*/  FSETP.GEU.AND P0, PT, |R35|, 4.1917929649353027344, PT ;  /* 0x4086232b2300780b */ /* 0x000fe20003f0e200 */
[----:B------:R-:W-:Y:S02]  /*5bf0*/  BSSY.RECONVERGENT B2, `(.L_x_81) ;  /* 0x0000039000027945 */ /* 0x000fe40003800200 */
[----:B------:R-:W-:-:S04]  /*5c00*/  DFMA R32, R34, R32, 6.75539944105574400000e+15 ;  /* 0x433800002220742b */ /* 0x000fc80000000020 */
        /* <DEDUP_REMOVED lines=40> */
[----:B------:R-:W-:Y:S01]  /*5e90*/  LEA R39, R32, R37, 0x14 ;  /* 0x0000002520277211 */ /* 0x000fe200078ea0ff */
        /* <DEDUP_REMOVED lines=11> */
[----:B------:R-:W-:Y:S01]  /*5f50*/  @!P1 LEA R33, R32, 0x3ff00000, 0x14 ;  /* 0x3ff0000020219811 */ /* 0x000fe200078ea0ff */
[----:B------:R-:W-:-:S06]  /*5f60*/  @!P1 IMAD.MOV.U32 R32, RZ, RZ, RZ ;  /* 0x000000ffff209224 */ /* 0x000fcc00078e00ff */
[----:B------:R-:W-:-:S11]  /*5f70*/  @!P1 DMUL R38, R36, R32 ;  /* 0x0000002024269228 */ /* 0x000fd60000000000 */
.L_x_82:
[----:B------:R-:W-:Y:S05]  /*5f80*/  BSYNC.RECONVERGENT B2 ;  /* 0x0000000000027941 */ /* 0x000fea0003800200 */
.L_x_81:
[----:B------:R-:W-:Y:S01]  /*5f90*/  BSSY.RECONVERGENT B8, `(.L_x_83) ;  /* 0x000001c000087945 */ /* 0x000fe20003800200 */
[----:B------:R-:W-:-:S03]  /*5fa0*/  DMUL R62, R62, R38 ;  /* 0x000000263e3e7228 */ /* 0x000fc60000000000 */
        /* <DEDUP_REMOVED lines=21> */
[----:B------:R-:W-:Y:S01]  /*6100*/  IMAD.MOV.U32 R64, RZ, RZ, R34 ;  /* 0x000000ffff407224 */ /* 0x000fe200078e0022 */
[----:B------:R-:W-:Y:S01]  /*6110*/  MOV R65, R35 ;  /* 0x0000002300417202 */ /* 0x000fe20000000f00 */
[----:B------:R-:W-:Y:S06]  /*6120*/  BRA `(.L_x_85) ;  /* 0x0000000000087947 */ /* 0x000fec0003800000 */
.L_x_84:
[----:B------:R-:W-:Y:S01]  /*6130*/  DMUL R64, RZ, R42 ;  /* 0x0000002aff407228 */ /* 0x000fe20000000000 */
[----:B------:R-:W-:-:S10]  /*6140*/  IMAD.MOV.U32 R70, RZ, RZ, RZ ;  /* 0x000000ffff467224 */ /* 0x000fd400078e00ff */
.L_x_85:
[----:B------:R-:W-:Y:S05]  /*6150*/  BSYNC.RECONVERGENT B8 ;  /* 0x0000000000087941 */ /* 0x000fea0003800200 */
.L_x_83:
        /* <DEDUP_REMOVED lines=12> */
[----:B------:R-:W-:Y:S01]  /*6220*/  ISETP.NE.U32.AND P0, PT, R66, 0x1, PT ;  /* 0x000000014200780c */ /* 0x000fe20003f05070 */
[----:B------:R-:W-:-:S03]  /*6230*/  IMAD.MOV.U32 R66, RZ, RZ, 0x20fd8164 ;  /* 0x20fd8164ff427424 */ /* 0x000fc600078e00ff */
        /* <DEDUP_REMOVED lines=38> */
.L_x_87:
[----:B------:R-:W-:Y:S05]  /*64a0*/  BSYNC.RECONVERGENT B3 ;  /* 0x0000000000037941 */ /* 0x000fea0003800200 */
.L_x_86:
[----:B------:R-:W-:-:S08]  /*64b0*/  DADD R34, R34, R34 ;  /* 0x0000000022227229 */ /* 0x000fd00000000022 */
[----:B------:R-:W-:-:S07]  /*64c0*/  DADD R32, -RZ, -R34 ;  /* 0x00000000ff207229 */ /* 0x000fce0000000922 */
[----:B------:R0:W-:Y:S01]  /*64d0*/  REDG.E.ADD.F64.RN.STRONG.GPU desc[UR4][R28.64+0x38], R32 ;  /* 0x000038201c0079a6 */ /* 0x0001e2000c12ff04 */
[----:B------:R-:W-:-:S11]  /*64e0*/  DADD R54, R54, R34 ;  /* 0x0000000036367229 */ /* 0x000fd60000000022 */
.L_x_78:
[----:B------:R-:W-:Y:S05]  /*64f0*/  BSYNC.RECONVERGENT B4 ;  /* 0x0000000000047941 */ /* 0x000fea0003800200 */
.L_x_77:
[----:B------:R-:W0:Y:S02]  /*6500*/  LDCU UR9, c[0x0][0x3b8] ;  /* 0x00007700ff0977ac */ /* 0x000e240008000800 */
[----:B0-----:R-:W-:-:S05]  /*6510*/  IMAD.U32 R32, RZ, RZ, UR9 ;  /* 0x00000009ff207e24 */ /* 0x001fca000f8e00ff */
[C---:B------:R-:W-:Y:S01]  /*6520*/  ISETP.GE.AND P0, PT, R53.reuse, R32, PT ;  /* 0x000000203500720c */ /* 0x040fe20003f06270 */
[----:B------:R-:W-:-:S12]  /*6530*/  VIADD R53, R53, 0x1 ;  /* 0x0000000135357836 */ /* 0x000fd80000000000 */
[----:B------:R-:W-:Y:S05]  /*6540*/  @!P0 BRA `(.L_x_88) ;  /* 0xfffffff000848947 */ /* 0x000fea000383ffff */
.L_x_76:
[----:B------:R-:W-:Y:S05]  /*6550*/  BSYNC B5 ;  /* 0x0000000000057941 */ /* 0x000fea0003800000 */
.L_x_75:
[C---:B------:R-:W-:Y:S01]  /*6560*/  ISETP.GE.AND P0, PT, R60.reuse, R32, PT ;  /* 0x000000203c00720c */ /* 0x040fe20003f06270 */
[----:B------:R-:W-:-:S12]  /*6570*/  VIADD R60, R60, 0x1 ;  /* 0x000000013c3c7836 */ /* 0x000fd80000000000 */
[----:B------:R-:W-:Y:S05]  /*6580*/  @!P0 BRA `(.L_x_89) ;  /* 0xfffffff000588947 */ /* 0x000fea000383ffff */
.L_x_74:
[----:B------:R-:W-:Y:S05]  /*6590*/  BSYNC B6 ;  /* 0x0000000000067941 */ /* 0x000fea0003800000 */
.L_x_73:
[C---:B------:R-:W-:Y:S01]  /*65a0*/  ISETP.GE.AND P0, PT, R61.reuse, R32, PT ;  /* 0x000000203d00720c */ /* 0x040fe20003f06270 */
[----:B------:R-:W-:-:S12]  /*65b0*/  VIADD R61, R61, 0x1 ;  /* 0x000000013d3d7836 */ /* 0x000fd80000000000 */
[----:B------:R-:W-:Y:S05]  /*65c0*/  @!P0 BRA `(.L_x_90) ;  /* 0xfffffff0002c8947 */ /* 0x000fea000383ffff */
[----:B------:R-:W-:Y:S05]  /*65d0*/  BSYNC B7 ;  /* 0x0000000000077941 */ /* 0x000fea0003800000 */
.L_x_72:
[----:B------:R-:W-:-:S07]  /*65e0*/  MOV R53, RZ ;  /* 0x000000ff00357202 */ /* 0x000fce0000000f00 */
.L_x_108:
[----:B------:R-:W0:Y:S01]  /*65f0*/  LDCU UR9, c[0x0][0x3b8] ;  /* 0x00007700ff0977ac */ /* 0x000e220008000800 */
[----:B------:R-:W-:Y:S01]  /*6600*/  ISETP.NE.AND P0, PT, R53, RZ, PT ;  /* 0x000000ff3500720c */ /* 0x000fe20003f05270 */
[----:B------:R-:W-:Y:S03]  /*6610*/  BSSY B6, `(.L_x_91) ;  /* 0x00000ef000067945 */ /* 0x000fe60003800000 */
[----:B------:R-:W-:Y:S01]  /*6620*/  SEL R58, R52, RZ, P0 ;  /* 0x000000ff343a7207 */ /* 0x000fe20000000000 */
[----:B0-----:R-:W-:-:S05]  /*6630*/  IMAD.U32 R32, RZ, RZ, UR9 ;  /* 0x00000009ff207e24 */ /* 0x001fca000f8e00ff */
[----:B------:R-:W-:-:S13]  /*6640*/  ISETP.GT.AND P0, PT, R58, R32, PT ;  /* 0x000000203a00720c */ /* 0x000fda0003f04270 */
[----:B------:R-:W-:Y:S05]  /*6650*/  @P0 BRA `(.L_x_92) ;  /* 0x0000000c00a80947 */ /* 0x000fea0003800000 */
.L_x_107:
[----:B------:R-:W0:Y:S01]  /*6660*/  LDCU UR9, c[0x0][0x3b8] ;  /* 0x00007700ff0977ac */ /* 0x000e220008000800 */
[----:B------:R-:W-:Y:S01]  /*6670*/  LOP3.LUT P0, RZ, R53, R58, RZ, 0xfc, !PT ;  /* 0x0000003a35ff7212 */ /* 0x000fe2000780fcff */
[----:B------:R-:W-:Y:S03]  /*6680*/  BSSY B5, `(.L_x_93) ;  /* 0x00000e4000057945 */ /* 0x000fe60003800000 */
[----:B------:R-:W-:Y:S01]  /*6690*/  SEL R59, R52, 0x1, P0 ;  /* 0x00000001343b7807 */ /* 0x000fe20000000000 */
[----:B0-----:R-:W-:-:S05]  /*66a0*/  IMAD.U32 R32, RZ, RZ, UR9 ;  /* 0x00000009ff207e24 */ /* 0x001fca000f8e00ff */
[----:B------:R-:W-:-:S13]  /*66b0*/  ISETP.GT.AND P0, PT, R59, R32, PT ;  /* 0x000000203b00720c */ /* 0x000fda0003f04270 */
[----:B------:R-:W-:Y:S05]  /*66c0*/  @P0 BRA `(.L_x_94) ;  /* 0x0000000c007c0947 */ /* 0x000fea0003800000 */
.L_x_106:
        /* <DEDUP_REMOVED lines=65> */
[----:B------:R-:W-:-:S07]  /*6ae0*/  MOV R35, R32 ;  /* 0x0000002000237202 */ /* 0x000fce0000000f00 */
.L_x_98:
[----:B------:R-:W-:Y:S05]  /*6af0*/  BSYNC.RECONVERGENT B3 ;  /* 0x0000000000037941 */ /* 0x000fea0003800200 */
.L_x_97:
        /* <DEDUP_REMOVED lines=8> */
[----:B------:R-:W-:-:S04]  /*6b80*/  DFMA R42, R42, R30, R40 ;  /* 0x0000001e2a2a722b */ /* 0x000fc80000000028 */
[----:B------:R-:W-:-:S08]  /*6b90*/  DADD R36, R32, -6.75539944105574400000e+15 ;  /* 0xc338000020247429 */ /* 0x000fd00000000000 */
[----:B------:R-:W-:Y:S01]  /*6ba0*/  DFMA R38, R36, -UR10, R34 ;  /* 0x8000000a24267c2b */ /* 0x000fe20008000022 */
[----:B------:R-:W-:Y:S01]  /*6bb0*/  UMOV UR10, 0x3b39803f ;  /* 0x3b39803f000a7882 */ /* 0x000fe20000000000 */
[----:B------:R-:W-:-:S06]  /*6bc0*/  UMOV UR11, 0x3c7abc9e ;  /* 0x3c7abc9e000b7882 */ /* 0x000fcc0000000000 */
        /* <DEDUP_REMOVED lines=30> */
[----:B------:R-:W-:Y:S02]  /*6db0*/  DFMA R40, R36, R38, 1 ;  /* 0x3ff000002428742b */ /* 0x000fe40000000026 */
[----:B------:R-:W-:Y:S02]  /*6dc0*/  DFMA R38, R62, R46, R42 ;  /* 0x0000002e3e26722b */ /* 0x000fe4000000002a */
[----:B------:R-:W-:-:S04]  /*6dd0*/  DMUL R62, R48, R62 ;  /* 0x0000003e303e7228 */ /* 0x000fc80000000000 */
[----:B------:R-:W-:Y:S02]  /*6de0*/  DFMA R36, R36, R40, 1 ;  /* 0x3ff000002424742b */ /* 0x000fe40000000028 */
[----:B------:R-:W-:-:S08]  /*6df0*/  DSETP.NEU.AND P2, PT, |R38|, +INF , PT ;  /* 0x7ff000002600742a */ /* 0x000fd00003f4d200 */
        /* <DEDUP_REMOVED lines=9> */
[----:B------:R-:W-:-:S04]  /*6e90*/  @!P1 SHF.R.S32.HI R33, RZ, 0x1, R33 ;  /* 0x00000001ff219819 */ /* 0x000fc80000011421 */
[----:B------:R-:W-:Y:S01]  /*6ea0*/  @!P1 LEA R37, R33, R37, 0x14 ;  /* 0x0000002521259211 */ /* 0x000fe200078ea0ff */
[----:B------:R-:W-:-:S05]  /*6eb0*/  @!P1 IMAD.IADD R32, R32, 0x1, -R33 ;  /* 0x0000000120209824 */ /* 0x000fca00078e0a21 */
[----:B------:R-:W-:Y:S01]  /*6ec0*/  @!P1 LEA R33, R32, 0x3ff00000, 0x14 ;  /* 0x3ff0000020219811 */ /* 0x000fe200078ea0ff */
[----:B------:R-:W-:-:S06]  /*6ed0*/  @!P1 IMAD.MOV.U32 R32, RZ, RZ, RZ ;  /* 0x000000ffff209224 */ /* 0x000fcc00078e00ff */
[----:B------:R-:W-:-:S11]  /*6ee0*/  @!P1 DMUL R40, R36, R32 ;  /* 0x0000002024289228 */ /* 0x000fd60000000000 */
.L_x_100:
[----:B------:R-:W-:Y:S05]  /*6ef0*/  BSYNC.RECONVERGENT B2 ;  /* 0x0000000000027941 */ /* 0x000fea0003800200 */
.L_x_99:
        /* <DEDUP_REMOVED lines=24> */
[----:B------:R-:W-:Y:S01]  /*7080*/  IMAD.MOV.U32 R65, RZ, RZ, R35 ;  /* 0x000000ffff417224 */ /* 0x000fe200078e0023 */
[----:B------:R-:W-:Y:S06]  /*7090*/  BRA `(.L_x_103) ;  /* 0x0000000000087947 */ /* 0x000fec0003800000 */
.L_x_102:
[----:B------:R-:W-:Y:S01]  /*70a0*/  DMUL R64, RZ, R38 ;  /* 0x00000026ff407228 */ /* 0x000fe20000000000 */
[----:B------:R-:W-:-:S10]  /*70b0*/  IMAD.MOV.U32 R70, RZ, RZ, RZ ;  /* 0x000000ffff467224 */ /* 0x000fd400078e00ff */
.L_x_103:
[----:B------:R-:W-:Y:S05]  /*70c0*/  BSYNC.RECONVERGENT B7 ;  /* 0x0000000000077941 */ /* 0x000fea0003800200 */
.L_x_101:
[----:B------:R-:W0:Y:S01]  /*70d0*/  LDCU.64 UR10, c[0x4][0x8] ;  /* 0x01000100ff0a77ac */ /* 0x000e220008000a00 */
[----:B------:R-:W-:-:S05]  /*70e0*/  IMAD.SHL.U32 R32, R70, 0x40, RZ ;  /* 0x0000004046207824 */ /* 0x000fca00078e00ff */
[----:B------:R-:W-:-:S04]  /*70f0*/  LOP3.LUT R32, R32, 0x40, RZ, 0xc0, !PT ;  /* 0x0000004020207812 */ /* 0x000fc800078ec0ff */
[----:B0-----:R-:W-:-:S04]  /*7100*/  IADD3 R72, P0, PT, R32, UR10, RZ ;  /* 0x0000000a20487c10 */ /* 0x001fc8000ff1e0ff */
[----:B------:R-:W-:-:S05]  /*7110*/  IADD3.X R73, PT, PT, RZ, UR11, RZ, P0, !PT ;  /* 0x0000000bff497c10 */ /* 0x000fca00087fe4ff */
        /* <DEDUP_REMOVED lines=46> */
[----:B------:R-:W-:-:S07]  /*7400*/  MOV R35, R32 ;  /* 0x0000002000237202 */ /* 0x000fce0000000f00 */
.L_x_105:
[----:B------:R-:W-:Y:S05]  /*7410*/  BSYNC.RECONVERGENT B3 ;  /* 0x0000000000037941 */ /* 0x000fea0003800200 */
.L_x_104:
[----:B------:R-:W-:-:S08]  /*7420*/  DADD R34, R34, R34 ;  /* 0x0000000022227229 */ /* 0x000fd00000000022 */
[----:B------:R-:W-:-:S07]  /*7430*/  DADD R32, -RZ, -R34 ;  /* 0x00000000ff207229 */ /* 0x000fce0000000922 */
[----:B------:R0:W-:Y:S01]  /*7440*/  REDG.E.ADD.F64.RN.STRONG.GPU desc[UR4][R28.64+0x40], R32 ;  /* 0x000040201c0079a6 */ /* 0x0001e2000c12ff04 */
[----:B------:R-:W-:-:S11]  /*7450*/  DADD R56, R56, R34 ;  /* 0x0000000038387229 */ /* 0x000fd60000000022 */
.L_x_96:
[----:B------:R-:W-:Y:S05]  /*7460*/  BSYNC.RECONVERGENT B4 ;  /* 0x0000000000047941 */ /* 0x000fea0003800200 */
.L_x_95:
[----:B------:R-:W0:Y:S02]  /*7470*/  LDCU UR9, c[0x0][0x3b8] ;  /* 0x00007700ff0977ac */ /* 0x000e240008000800 */
[----:B0-----:R-:W-:-:S05]  /*7480*/  IMAD.U32 R32, RZ, RZ, UR9 ;  /* 0x00000009ff207e24 */ /* 0x001fca000f8e00ff */
[C---:B------:R-:W-:Y:S01]  /*7490*/  ISETP.GE.AND P0, PT, R59.reuse, R32, PT ;  /* 0x000000203b00720c */ /* 0x040fe20003f06270 */
[----:B------:R-:W-:-:S12]  /*74a0*/  VIADD R59, R59, 0x1 ;  /* 0x000000013b3b7836 */ /* 0x000fd80000000000 */
[----:B------:R-:W-:Y:S05]  /*74b0*/  @!P0 BRA `(.L_x_106) ;  /* 0xfffffff000848947 */ /* 0x000fea000383ffff */
.L_x_94:
[----:B------:R-:W-:Y:S05]  /*74c0*/  BSYNC B5 ;  /* 0x0000000000057941 */ /* 0x000fea0003800000 */
.L_x_93:
[C---:B------:R-:W-:Y:S01]  /*74d0*/  ISETP.GE.AND P0, PT, R58.reuse, R32, PT ;  /* 0x000000203a00720c */ /* 0x040fe20003f06270 */
[----:B------:R-:W-:-:S12]  /*74e0*/  VIADD R58, R58, 0x1 ;  /* 0x000000013a3a7836 */ /* 0x000fd80000000000 */
[----:B------:R-:W-:Y:S05]  /*74f0*/  @!P0 BRA `(.L_x_107) ;  /* 0xfffffff000588947 */ /* 0x000fea000383ffff */
.L_x_92:
[----:B------:R-:W-:Y:S05]  /*7500*/  BSYNC B6 ;  /* 0x0000000000067941 */ /* 0x000fea0003800000 */
.L_x_91:
[C---:B------:R-:W-:Y:S01]  /*7510*/  ISETP.GE.AND P0, PT, R53.reuse, R32, PT ;  /* 0x000000203500720c */ /* 0x040fe20003f06270 */
[----:B------:R-:W-:-:S12]  /*7520*/  VIADD R53, R53, 0x1 ;  /* 0x0000000135357836 */ /* 0x000fd80000000000 */
[----:B------:R-:W-:Y:S05]  /*7530*/  @!P0 BRA `(.L_x_108) ;  /* 0xfffffff0002c8947 */ /* 0x000fea000383ffff */
.L_x_24:
[----:B------:R-:W-:Y:S05]  /*7540*/  BSYNC B0 ;  /* 0x0000000000007941 */ /* 0x000fea0003800000 */
.L_x_21:
[----:B------:R-:W1:Y:S01]  /*7550*/  LDCU UR9, c[0x0][0x388] ;  /* 0x00007100ff0977ac */ /* 0x000e620008000800 */
[----:B------:R-:W-:Y:S02]  /*7560*/  VIADD R2, R2, 0x1 ;  /* 0x0000000102027836 */ /* 0x000fe40000000000 */
[----:B-1----:R-:W-:-:S05]  /*7570*/  IMAD.U32 R31, RZ, RZ, UR9 ;  /* 0x00000009ff1f7e24 */ /* 0x002fca000f8e00ff */
[----:B------:R-:W-:-:S13]  /*7580*/  ISETP.NE.AND P0, PT, R2, R31, PT ;  /* 0x0000001f0200720c */ /* 0x000fda0003f05270 */
[----:B------:R-:W-:Y:S05]  /*7590*/  @P0 BRA `(.L_x_109) ;  /* 0xffffffa000480947 */ /* 0x000fea000383ffff */
[----:B------:R-:W-:Y:S05]  /*75a0*/  BSYNC B1 ;  /* 0x0000000000017941 */ /* 0x000fea0003800000 */
.L_x_19:
[----:B------:R-:W1:Y:S08]  /*75b0*/  LDC R2, c[0x0][0x3a8] ;  /* 0x0000ea00ff027b82 */ /* 0x000e700000000800 */
[----:B------:R-:W2:Y:S01]  /*75c0*/  LDC.64 R4, c[0x0][0x380] ;  /* 0x0000e000ff047b82 */ /* 0x000ea20000000a00 */
[----:B-1----:R-:W-:Y:S01]  /*75d0*/  ISETP.NE.AND P0, PT, R2, 0x2, PT ;  /* 0x000000020200780c */ /* 0x002fe20003f05270 */
[----:B--2---:R-:W-:-:S05]  /*75e0*/  IMAD.WIDE R4, R0, 0x70, R4 ;  /* 0x0000007000047825 */ /* 0x004fca00078e0204 */
[----:B------:R1:W-:Y:S04]  /*75f0*/  REDG.E.ADD.F64.RN.STRONG.GPU desc[UR4][R4.64+0x30], R8 ;  /* 0x00003008040079a6 */ /* 0x0003e8000c12ff04 */
[----:B------:R1:W-:Y:S04]  /*7600*/  REDG.E.ADD.F64.RN.STRONG.GPU desc[UR4][R4.64+0x38], R54 ;  /* 0x00003836040079a6 */ /* 0x0003e8000c12ff04 */
[----:B------:R1:W-:Y:S01]  /*7610*/  REDG.E.ADD.F64.RN.STRONG.GPU desc[UR4][R4.64+0x40], R56 ;  /* 0x00004038040079a6 */ /* 0x0003e2000c12ff04 */
[----:B------:R-:W-:Y:S05]  /*7620*/  @P0 EXIT ;  /* 0x000000000000094d */ /* 0x000fea0003800000 */
[----:B------:R-:W2:Y:S02]  /*7630*/  LDC.64 R6, c[0x0][0x390] ;  /* 0x0000e400ff067b82 */ /* 0x000ea40000000a00 */
[----:B--2---:R-:W-:-:S06]  /*7640*/  DMUL R6, R6, R6 ;  /* 0x0000000606067228 */ /* 0x004fcc0000000000 */
[----:B-1----:R-:W1:Y:S04]  /*7650*/  MUFU.RCP64H R9, R7 ;  /* 0x0000000700097308 */ /* 0x002e680000001800 */
[----:B------:R-:W-:-:S05]  /*7660*/  VIADD R8, R7, 0x300402 ;  /* 0x0030040207087836 */ /* 0x000fca0000000000 */
[----:B------:R-:W-:Y:S01]  /*7670*/  FSETP.GEU.AND P0, PT, |R8|, 5.8789094863358348022e-39, PT ;  /* 0x004004020800780b */ /* 0x000fe20003f0e200 */
[----:B-1----:R-:W-:-:S08]  /*7680*/  DFMA R2, -R6, R8, 1 ;  /* 0x3ff000000602742b */ /* 0x002fd00000000108 */
[----:B------:R-:W-:-:S08]  /*7690*/  DFMA R2, R2, R2, R2 ;  /* 0x000000020202722b */ /* 0x000fd00000000002 */
[----:B------:R-:W-:Y:S01]  /*76a0*/  DFMA R42, R8, R2, R8 ;  /* 0x00000002082a722b */ /* 0x000fe20000000008 */
[----:B------:R-:W-:-:S04]  /*76b0*/  IADD3 R2, PT, PT, R0, 0x1, RZ ;  /* 0x0000000100027810 */ /* 0x000fc80007ffe0ff */
[----:B------:R-:W-:-:S03]  /*76c0*/  ISETP.GE.AND P2, PT, R2, R31, PT ;  /* 0x0000001f0200720c */ /* 0x000fc60003f46270 */
[----:B0-----:R-:W-:-:S08]  /*76d0*/  DFMA R28, -R6, R42, 1 ;  /* 0x3ff00000061c742b */ /* 0x001fd0000000012a */
[----:B------:R-:W-:Y:S01]  /*76e0*/  DFMA R42, R42, R28, R42 ;  /* 0x0000001c2a2a722b */ /* 0x000fe2000000002a */
[----:B------:R-:W-:Y:S10]  /*76f0*/  @P0 BRA `(.L_x_110) ;  /* 0x0000000000200947 */ /* 0x000ff40003800000 */
[----:B------:R-:W-:Y:S01]  /*7700*/  LOP3.LUT R3, R7, 0x7fffffff, RZ, 0xc0, !PT ;  /* 0x7fffffff07037812 */ /* 0x000fe200078ec0ff */
[----:B------:R-:W-:Y:S01]  /*7710*/  IMAD.MOV.U32 R44, RZ, RZ, R6 ;  /* 0x000000ffff2c7224 */ /* 0x000fe200078e0006 */
[----:B------:R-:W-:Y:S01]  /*7720*/  MOV R32, 0x7760 ;  /* 0x0000776000207802 */ /* 0x000fe20000000f00 */
[----:B------:R-:W-:Y:S02]  /*7730*/  IMAD.MOV.U32 R45, RZ, RZ, R7 ;  /* 0x000000ffff2d7224 */ /* 0x000fe400078e0007 */
[----:B------:R-:W-:-:S07]  /*7740*/  VIADD R3, R3, 0xfff00000 ;  /* 0xfff0000003037836 */ /* 0x000fce0000000000 */
[----:B-----5:R-:W-:Y:S05]  /*7750*/  CALL.REL.NOINC `($__internal_0_$__cuda_sm20_dblrcp_rn_slowpath_v3) ;  /* 0x0000001c00107944 */ /* 0x020fea0003c00000 */
[----:B------:R-:W-:Y:S02]  /*7760*/  IMAD.MOV.U32 R42, RZ, RZ, R34 ;  /* 0x000000ffff2a7224 */ /* 0x000fe400078e0022 */
[----:B------:R-:W-:-:S07]  /*7770*/  IMAD.MOV.U32 R43, RZ, RZ, R35 ;  /* 0x000000ffff2b7224 */ /* 0x000fce00078e0023 */
.L_x_110:
[----:B------:R-:W-:Y:S05]  /*7780*/  @P2 EXIT ;  /* 0x000000000000294d */ /* 0x000fea0003800000 */
[----:B------:R-:W0:Y:S02]  /*7790*/  LDC.64 R40, c[0x0][0x3c0] ;  /* 0x0000f000ff287b82 */ /* 0x000e240000000a00 */
[----:B0-----:R-:W-:-:S11]  /*77a0*/  DMUL R40, R40, R40 ;  /* 0x0000002828287228 */ /* 0x001fd60000000000 */
.L_x_131:
[----:B0-----:R-:W0:Y:S02]  /*77b0*/  LDC.64 R6, c[0x0][0x380] ;  /* 0x0000e000ff067b82 */ /* 0x001e240000000a00 */
[----:B0-----:R-:W-:-:S05]  /*77c0*/  IMAD.WIDE R6, R2, 0x70, R6 ;  /* 0x0000007002067825 */ /* 0x001fca00078e0206 */
[----:B------:R-:W2:Y:S01]  /*77d0*/  LDG.E R3, desc[UR4][R6.64+0x48] ;  /* 0x0000480406037981 */ /* 0x000ea2000c1e1900 */
[----:B------:R-:W-:Y:S05]  /*77e0*/  YIELD ;  /* 0x0000000000007946 */ /* 0x000fea0003800000 */
[----:B------:R-:W-:Y:S01]  /*77f0*/  BSSY.RECONVERGENT B0, `(.L_x_111) ;  /* 0x00001b3000007945 */ /* 0x000fe20003800200 */
[----:B--2--5:R-:W-:-:S13]  /*7800*/  ISETP.NE.AND P0, PT, R10, R3, PT ;  /* 0x000000030a00720c */ /* 0x024fda0003f05270 */
[----:B------:R-:W-:Y:S05]  /*7810*/  @!P0 BRA `(.L_x_112) ;  /* 0x0000001800c08947 */ /* 0x000fea0003800000 */
[----:B------:R-:W0:Y:S01]  /*7820*/  LDC.64 R72, c[0x0][0x3a0] ;  /* 0x0000e800ff487b82 */ /* 0x000e220000000a00 */
[----:B------:R-:W2:Y:S04]  /*7830*/  LDG.E.64 R34, desc[UR4][R6.64] ;  /* 0x0000000406227981 */ /* 0x000ea8000c1e1b00 */
[----:B------:R-:W3:Y:S04]  /*7840*/  LDG.E.64 R32, desc[UR4][R6.64+0x8] ;  /* 0x0000080406207981 */ /* 0x000ee8000c1e1b00 */
[----:B------:R-:W4:Y:S04]  /*7850*/  LDG.E.64 R36, desc[UR4][R6.64+0x10] ;  /* 0x0000100406247981 */ /* 0x000f28000c1e1b00 */
[----:B0-----:R-:W5:Y:S04]  /*7860*/  LDG.E.64.CONSTANT R70, desc[UR4][R72.64] ;  /* 0x0000000448467981 */ /* 0x001f68000c1e9b00 */
[----:B------:R-:W5:Y:S04]  /*7870*/  LDG.E.64.CONSTANT R66, desc[UR4][R72.64+0x18] ;  /* 0x0000180448427981 */ /* 0x000f68000c1e9b00 */
[----:B------:R-:W5:Y:S01]  /*7880*/  LDG.E.64.CONSTANT R68, desc[UR4][R72.64+0x8] ;  /* 0x0000080448447981 */ /* 0x000f62000c1e9b00 */
[----:B------:R-:W0:Y:S03]  /*7890*/  LDC.64 R74, c[0x0][0x398] ;  /* 0x0000e600ff4a7b82 */ /* 0x000e260000000a00 */
[----:B------:R-:W5:Y:S04]  /*78a0*/  LDG.E.64.CONSTANT R58, desc[UR4][R72.64+0x20] ;  /* 0x00002004483a7981 */ /* 0x000f68000c1e9b00 */
[----:B------:R-:W5:Y:S04]  /*78b0*/  LDG.E.64.CONSTANT R60, desc[UR4][R72.64+0x10] ;  /* 0x00001004483c7981 */ /* 0x000f68000c1e9b00 */
[----:B------:R-:W5:Y:S04]  /*78c0*/  LDG.E.64.CONSTANT R62, desc[UR4][R72.64+0x30] ;  /* 0x00003004483e7981 */ /* 0x000f68000c1e9b00 */
[----:B------:R-:W5:Y:S04]  /*78d0*/  LDG.E.64.CONSTANT R56, desc[UR4][R72.64+0x38] ;  /* 0x0000380448387981 */ /* 0x000f68000c1e9b00 */
[----:B------:R-:W5:Y:S04]  /*78e0*/  LDG.E.64.CONSTANT R64, desc[UR4][R72.64+0x28] ;  /* 0x0000280448407981 */ /* 0x000f68000c1e9b00 */
[----:B------:R-:W5:Y:S04]  /*78f0*/  LDG.E.64.CONSTANT R28, desc[UR4][R72.64+0x40] ;  /* 0x00004004481c7981 */ /* 0x000f68000c1e9b00 */
[----:B0-----:R-:W5:Y:S04]  /*7900*/  LDG.E.64.CONSTANT R30, desc[UR4][R74.64+0x18] ;  /* 0x000018044a1e7981 */ /* 0x001f68000c1e9b00 */
[----:B------:R-:W5:Y:S04]  /*7910*/  LDG.E.64.CONSTANT R38, desc[UR4][R74.64] ;  /* 0x000000044a267981 */ /* 0x000f68000c1e9b00 */
[----:B------:R-:W5:Y:S04]  /*7920*/  LDG.E.64.CONSTANT R44, desc[UR4][R74.64+0x20] ;  /* 0x000020044a2c7981 */ /* 0x000f68000c1e9b00 */
[----:B------:R-:W5:Y:S04]  /*7930*/  LDG.E.64.CONSTANT R46, desc[UR4][R74.64+0x8] ;  /* 0x000008044a2e7981 */ /* 0x000f68000c1e9b00 */
[----:B------:R-:W5:Y:S04]  /*7940*/  LDG.E.64.CONSTANT R48, desc[UR4][R74.64+0x30] ;  /* 0x000030044a307981 */ /* 0x000f68000c1e9b00 */
[----:B------:R-:W5:Y:S04]  /*7950*/  LDG.E.64.CONSTANT R50, desc[UR4][R74.64+0x28] ;  /* 0x000028044a327981 */ /* 0x000f68000c1e9b00 */
[----:B------:R-:W5:Y:S04]  /*7960*/  LDG.E.64.CONSTANT R52, desc[UR4][R74.64+0x38] ;  /* 0x000038044a347981 */ /* 0x000f68000c1e9b00 */
[----:B------:R-:W5:Y:S04]  /*7970*/  LDG.E.64.CONSTANT R54, desc[UR4][R74.64+0x10] ;  /* 0x000010044a367981 */ /* 0x000f68000c1e9b00 */
[----:B------:R-:W5:Y:S01]  /*7980*/  LDG.E.64.CONSTANT R8, desc[UR4][R74.64+0x40] ;  /* 0x000040044a087981 */ /* 0x000f62000c1e9b00 */
[----:B------:R-:W-:Y:S01]  /*7990*/  BSSY.RECONVERGENT B1, `(.L_x_113) ;  /* 0x0000067000017945 */ /* 0x000fe20003800200 */
[----:B--2---:R-:W-:-:S02]  /*79a0*/  DADD R34, R26, -R34 ;  /* 0x000000001a227229 */ /* 0x004fc40000000822 */
[----:B---3--:R-:W-:Y:S02]  /*79b0*/  DADD R32, R24, -R32 ;  /* 0x0000000018207229 */ /* 0x008fe40000000820 */
[----:B----4-:R-:W-:-:S04]  /*79c0*/  DADD R36, R22, -R36 ;  /* 0x0000000016247229 */ /* 0x010fc80000000824 */
[-C--:B-----5:R-:W-:Y:S02]  /*79d0*/  DFMA R70, R70, R34.reuse, RZ ;  /* 0x000000224646722b */ /* 0x0a0fe400000000ff */
[----:B------:R-:W-:-:S06]  /*79e0*/  DFMA R66, R66, R34, RZ ;  /* 0x000000224242722b */ /* 0x000fcc00000000ff */
[-C--:B------:R-:W-:Y:S02]  /*79f0*/  DFMA R68, R68, R32.reuse, R70 ;  /* 0x000000204444722b */ /* 0x080fe40000000046 */
[----:B------:R-:W-:-:S06]  /*7a00*/  DFMA R66, R58, R32, R66 ;  /* 0x000000203a42722b */ /* 0x000fcc0000000042 */
[----:B------:R-:W-:Y:S02]  /*7a10*/  DFMA R58, R60, R36, R68 ;  /* 0x000000243c3a722b */ /* 0x000fe40000000044 */
[----:B------:R-:W-:-:S08]  /*7a20*/  DFMA R62, R62, R34, RZ ;  /* 0x000000223e3e722b */ /* 0x000fd000000000ff */
[----:B------:R-:W0:Y:S01]  /*7a30*/  FRND.F64 R58, R58 ;  /* 0x0000003a003a7313 */ /* 0x000e220000301800 */
[----:B------:R-:W-:Y:S02]  /*7a40*/  DFMA R62, R56, R32, R62 ;  /* 0x00000020383e722b */ /* 0x000fe4000000003e */
[----:B------:R-:W-:-:S06]  /*7a50*/  DFMA R64, R64, R36, R66 ;  /* 0x000000244040722b */ /* 0x000fcc0000000042 */
[----:B------:R-:W-:Y:S01]  /*7a60*/  DFMA R62, R28, R36, R62 ;  /* 0x000000241c3e722b */ /* 0x000fe2000000003e */
[----:B------:R-:W1:Y:S01]  /*7a70*/  FRND.F64 R56, R64 ;  /* 0x0000004000387313 */ /* 0x000e620000301800 */
[----:B0-----:R-:W-:-:S08]  /*7a80*/  DFMA R30, R30, R58, RZ ;  /* 0x0000003a1e1e722b */ /* 0x001fd000000000ff */
[----:B------:R-:W0:Y:S01]  /*7a90*/  FRND.F64 R62, R62 ;  /* 0x0000003e003e7313 */ /* 0x000e220000301800 */
[----:B------:R-:W-:Y:S02]  /*7aa0*/  DFMA R38, R38, R58, RZ ;  /* 0x0000003a2626722b */ /* 0x000fe400000000ff */
[----:B-1----:R-:W-:Y:S02]  /*7ab0*/  DFMA R30, R44, R56, R30 ;  /* 0x000000382c1e722b */ /* 0x002fe4000000001e */
[----:B------:R-:W-:-:S04]  /*7ac0*/  DFMA R48, R48, R58, RZ ;  /* 0x0000003a3030722b */ /* 0x000fc800000000ff */
[----:B------:R-:W-:Y:S02]  /*7ad0*/  DFMA R38, R46, R56, R38 ;  /* 0x000000382e26722b */ /* 0x000fe40000000026 */
[----:B0-----:R-:W-:Y:S02]  /*7ae0*/  DFMA R28, R50, R62, R30 ;  /* 0x0000003e321c722b */ /* 0x001fe4000000001e */
[----:B------:R-:W-:-:S04]  /*7af0*/  DFMA R48, R52, R56, R48 ;  /* 0x000000383430722b */ /* 0x000fc80000000030 */
[-C--:B------:R-:W-:Y:S02]  /*7b00*/  DFMA R30, R54, R62.reuse, R38 ;  /* 0x0000003e361e722b */ /* 0x080fe40000000026 */
[----:B------:R-:W-:Y:S02]  /*7b10*/  DADD R28, R32, -R28 ;  /* 0x00000000201c7229 */ /* 0x000fe4000000081c */
[----:B------:R-:W-:-:S04]  /*7b20*/  DFMA R8, R8, R62, R48 ;  /* 0x0000003e0808722b */ /* 0x000fc80000000030 */
[----:B------:R-:W-:Y:S02]  /*7b30*/  DADD R30, R34, -R30 ;  /* 0x00000000221e7229 */ /* 0x000fe4000000081e */
[----:B------:R-:W-:Y:S02]  /*7b40*/  DMUL R38, R28, R28 ;  /* 0x0000001c1c267228 */ /* 0x000fe40000000000 */
[----:B------:R-:W-:-:S06]  /*7b50*/  DADD R8, R36, -R8 ;  /* 0x0000000024087229 */ /* 0x000fcc0000000808 */
[----:B------:R-:W-:-:S08]  /*7b60*/  DFMA R38, R30, R30, R38 ;  /* 0x0000001e1e26722b */ /* 0x000fd00000000026 */
[----:B------:R-:W-:-:S08]  /*7b70*/  DFMA R46, R8, R8, R38 ;  /* 0x00000008082e722b */ /* 0x000fd00000000026 */
[----:B------:R-:W-:-:S14]  /*7b80*/  DSETP.GE.AND P0, PT, R46, RZ, PT ;  /* 0x000000ff2e00722a */ /* 0x000fdc0003f06000 */
[----:B------:R-:W-:Y:S05]  /*7b90*/  @P0 BRA `(.L_x_114) ;  /* 0x0000000000a00947 */ /* 0x000fea0003800000 */
[----:B------:R-:W-:Y:S01]  /*7ba0*/  DMUL R8, R32, R32 ;  /* 0x0000002020087228 */ /* 0x000fe20000000000 */
[----:B------:R-:W-:Y:S01]  /*7bb0*/  IMAD.MOV.U32 R28, RZ, RZ, 0x0 ;  /* 0x00000000ff1c7424 */ /* 0x000fe200078e00ff */
[----:B------:R-:W-:Y:S01]  /*7bc0*/  MOV R29, 0x3fd80000 ;  /* 0x3fd80000001d7802 */ /* 0x000fe20000000f00 */
[----:B------:R-:W-:Y:S01]  /*7bd0*/  BSSY.RECONVERGENT B3, `(.L_x_115) ;  /* 0x0000023000037945 */ /* 0x000fe20003800200 */
[----:B------:R-:W-:Y:S02]  /*7be0*/  IMAD.MOV.U32 R30, RZ, RZ, R34 ;  /* 0x000000ffff1e7224 */ /* 0x000fe400078e0022 */
[----:B------:R-:W-:Y:S02]  /*7bf0*/  IMAD.MOV.U32 R31, RZ, RZ, R35 ;  /* 0x000000ffff1f7224 */ /* 0x000fe400078e0023 */
[----:B------:R-:W-:-:S08]  /*7c00*/  DFMA R8, R34, R34, R8 ;  /* 0x000000222208722b */ /* 0x000fd00000000008 */
        /* <DEDUP_REMOVED lines=9> */
[----:B------:R-:W-:Y:S01]  /*7ca0*/  IMAD.MOV.U32 R28, RZ, RZ, R32 ;  /* 0x000000ffff1c7224 */ /* 0x000fe200078e0020 */
[----:B------:R-:W-:Y:S01]  /*7cb0*/  MOV R9, R37 ;  /* 0x0000002500097202 */ /* 0x000fe20000000f00 */
[----:B------:R-:W-:Y:S02]  /*7cc0*/  IMAD.MOV.U32 R29, RZ, RZ, R33 ;  /* 0x000000ffff1d7224 */ /* 0x000fe400078e0021 */
[----:B------:R-:W-:-:S03]  /*7cd0*/  IMAD.MOV.U32 R8, RZ, RZ, R36 ;  /* 0x000000ffff087224 */ /* 0x000fc600078e0024 */
[----:B------:R-:W-:Y:S02]  /*7ce0*/  DMUL R50, R48, R58 ;  /* 0x0000003a30327228 */ /* 0x000fe40000000000 */
[----:B------:R-:W-:Y:S02]  /*7cf0*/  VIADD R47, R59, 0xfff00000 ;  /* 0xfff000003b2f7836 */ /* 0x000fe40000000000 */
        /* <DEDUP_REMOVED lines=14> */
[----:B------:R-:W-:Y:S02]  /*7de0*/  IMAD.MOV.U32 R80, RZ, RZ, R33 ;  /* 0x000000ffff507224 */ /* 0x000fe400078e0021 */
[----:B------:R-:W-:-:S07]  /*7df0*/  IMAD.MOV.U32 R81, RZ, RZ, R32 ;  /* 0x000000ffff517224 */ /* 0x000fce00078e0020 */
.L_x_116:
[----:B------:R-:W-:Y:S05]  /*7e00*/  BSYNC.RECONVERGENT B3 ;  /* 0x0000000000037941 */ /* 0x000fea0003800200 */
.L_x_115:
[----:B------:R-:W-:Y:S05]  /*7e10*/  BRA `(.L_x_117) ;  /* 0x0000000000787947 */ /* 0x000fea0003800000 */
.L_x_114:
        /* <DEDUP_REMOVED lines=21> */
[----:B------:R-:W-:Y:S01]  /*7f70*/  IMAD.MOV.U32 R33, RZ, RZ, R32 ;  /* 0x000000ffff217224 */ /* 0x000fe200078e0020 */
[----:B------:R-:W-:Y:S01]  /*7f80*/  MOV R32, R45 ;  /* 0x0000002d00207202 */ /* 0x000fe20000000f00 */
[----:B------:R-:W-:Y:S02]  /*7f90*/  IMAD.MOV.U32 R38, RZ, RZ, R47 ;  /* 0x000000ffff267224 */ /* 0x000fe400078e002f */
[----:B------:R-:W-:Y:S02]  /*7fa0*/  IMAD.MOV.U32 R35, RZ, RZ, R48 ;  /* 0x000000ffff237224 */ /* 0x000fe400078e0030 */
[----:B------:R-:W-:-:S07]  /*7fb0*/  IMAD.MOV.U32 R34, RZ, RZ, R49 ;  /* 0x000000ffff227224 */ /* 0x000fce00078e0031 */
[----:B------:R-:W-:Y:S05]  /*7fc0*/  CALL.REL.NOINC `($__internal_2_$__cuda_sm20_dsqrt_rn_f64_mediumpath_v1) ;  /* 0x0000001c00287944 */ /* 0x000fea0003c00000 */
[----:B------:R-:W-:Y:S02]  /*7fd0*/  IMAD.MOV.U32 R80, RZ, RZ, R33 ;  /* 0x000000ffff507224 */ /* 0x000fe400078e0021 */
[----:B------:R-:W-:-:S07]  /*7fe0*/  IMAD.MOV.U32 R81, RZ, RZ, R32 ;  /* 0x000000ffff517224 */ /* 0x000fce00078e0020 */
.L_x_118:
[----:B------:R-:W-:Y:S05]  /*7ff0*/  BSYNC.RECONVERGENT B3 ;  /* 0x0000000000037941 */ /* 0x000fea0003800200 */
.L_x_117:
[----:B------:R-:W-:Y:S05]  /*8000*/  BSYNC.RECONVERGENT B1 ;  /* 0x0000000000017941 */ /* 0x000fea0003800200 */
.L_x_113:
[----:B------:R-:W0:Y:S02]  /*8010*/  LDCU.64 UR10, c[0x0][0x390] ;  /* 0x00007200ff0a77ac */ /* 0x000e240008000a00 */
[----:B0-----:R-:W-:-:S14]  /*8020*/  DSETP.GT.AND P0, PT, R80, UR10, PT ;  /* 0x0000000a50007e2a */ /* 0x001fdc000bf04000 */
[----:B------:R-:W-:Y:S05]  /*8030*/  @P0 BRA `(.L_x_112) ;  /* 0x0000001000b80947 */ /* 0x000fea0003800000 */
[----:B------:R-:W0:Y:S01]  /*8040*/  MUFU.RCP64H R33, R81 ;  /* 0x0000005100217308 */ /* 0x000e220000001800 */
[----:B------:R-:W-:Y:S01]  /*8050*/  VIADD R32, R81, 0x300402 ;  /* 0x0030040251207836 */ /* 0x000fe20000000000 */
[----:B------:R-:W-:Y:S01]  /*8060*/  BSSY.RECONVERGENT B1, `(.L_x_119) ;  /* 0x0000011000017945 */ /* 0x000fe20003800200 */
[----:B------:R-:W-:-:S03]  /*8070*/  DSETP.NEU.AND P0, PT, R12, RZ, PT ;  /* 0x000000ff0c00722a */ /* 0x000fc60003f0d000 */
[----:B------:R-:W-:Y:S01]  /*8080*/  FSETP.GEU.AND P1, PT, |R32|, 5.8789094863358348022e-39, PT ;  /* 0x004004022000780b */ /* 0x000fe20003f2e200 */
[----:B0-----:R-:W-:-:S08]  /*8090*/  DFMA R34, R32, -R80, 1 ;  /* 0x3ff000002022742b */ /* 0x001fd00000000850 */
[----:B------:R-:W-:-:S08]  /*80a0*/  DFMA R34, R34, R34, R34 ;  /* 0x000000222222722b */ /* 0x000fd00000000022 */
[----:B------:R-:W-:-:S08]  /*80b0*/  DFMA R34, R32, R34, R32 ;  /* 0x000000222022722b */ /* 0x000fd00000000020 */
[----:B------:R-:W-:-:S08]  /*80c0*/  DFMA R74, R34, -R80, 1 ;  /* 0x3ff00000224a742b */ /* 0x000fd00000000850 */
[----:B------:R-:W-:Y:S01]  /*80d0*/  DFMA R74, R34, R74, R34 ;  /* 0x0000004a224a722b */ /* 0x000fe20000000022 */
[----:B------:R-:W-:Y:S10]  /*80e0*/  @P1 BRA `(.L_x_120) ;  /* 0x0000000000201947 */ /* 0x000ff40003800000 */
[----:B------:R-:W-:Y:S01]  /*80f0*/  LOP3.LUT R3, R81, 0x7fffffff, RZ, 0xc0, !PT ;  /* 0x7fffffff51037812 */ /* 0x000fe200078ec0ff */
[----:B------:R-:W-:Y:S01]  /*8100*/  IMAD.MOV.U32 R44, RZ, RZ, R80 ;  /* 0x000000ffff2c7224 */ /* 0x000fe200078e0050 */
[----:B------:R-:W-:Y:S01]  /*8110*/  MOV R32, 0x8150 ;  /* 0x0000815000207802 */ /* 0x000fe20000000f00 */
[----:B------:R-:W-:Y:S02]  /*8120*/  IMAD.MOV.U32 R45, RZ, RZ, R81 ;  /* 0x000000ffff2d7224 */ /* 0x000fe400078e0051 */
[----:B------:R-:W-:-:S07]  /*8130*/  VIADD R3, R3, 0xfff00000 ;  /* 0xfff0000003037836 */ /* 0x000fce0000000000 */
[----:B------:R-:W-:Y:S05]  /*8140*/  CALL.REL.NOINC `($__internal_0_$__cuda_sm20_dblrcp_rn_slowpath_v3) ;  /* 0x0000001000947944 */ /* 0x000fea0003c00000 */
[----:B------:R-:W-:Y:S01]  /*8150*/  MOV R74, R34 ;  /* 0x00000022004a7202 */ /* 0x000fe20000000f00 */
[----:B------:R-:W-:-:S07]  /*8160*/  IMAD.MOV.U32 R75, RZ, RZ, R35 ;  /* 0x000000ffff4b7224 */ /* 0x000fce00078e0023 */
.L_x_120:
[----:B------:R-:W-:Y:S05]  /*8170*/  BSYNC.RECONVERGENT B1 ;  /* 0x0000000000017941 */ /* 0x000fea0003800200 */
.L_x_119:
[----:B------:R-:W2:Y:S04]  /*8180*/  LDG.E.64 R32, desc[UR4][R6.64+0x28] ;  /* 0x0000280406207981 */ /* 0x000ea8000c1e1b00 */
[----:B------:R0:W5:Y:S04]  /*8190*/  LDG.E.64 R52, desc[UR4][R6.64+0x50] ;  /* 0x0000500406347981 */ /* 0x000168000c1e1b00 */
[----:B------:R0:W5:Y:S04]  /*81a0*/  LDG.E.64 R50, desc[UR4][R6.64+0x58] ;  /* 0x0000580406327981 */ /* 0x000168000c1e1b00 */
[----:B------:R0:W5:Y:S01]  /*81b0*/  LDG.E.64 R48, desc[UR4][R6.64+0x60] ;  /* 0x0000600406307981 */ /* 0x000162000c1e1b00 */
[----:B------:R-:W-:Y:S01]  /*81c0*/  DMUL R56, R74, R74 ;  /* 0x0000004a4a387228 */ /* 0x000fe20000000000 */
[----:B------:R-:W-:Y:S01]  /*81d0*/  BSSY.RECONVERGENT B1, `(.L_x_121) ;  /* 0x0000037000017945 */ /* 0x000fe20003800200 */
[----:B------:R-:W-:Y:S01]  /*81e0*/  DSETP.NEU.AND P2, PT, R20, RZ, PT ;  /* 0x000000ff1400722a */ /* 0x000fe20003f4d000 */
[----:B------:R-:W-:-:S02]  /*81f0*/  CS2R R72, SRZ ;  /* 0x0000000000487805 */ /* 0x000fc4000001ff00 */
[----:B------:R-:W-:Y:S02]  /*8200*/  CS2R R62, SRZ ;  /* 0x00000000003e7805 */ /* 0x000fe4000001ff00 */
[----:B------:R-:W-:Y:S01]  /*8210*/  CS2R R60, SRZ ;  /* 0x00000000003c7805 */ /* 0x000fe2000001ff00 */
[----:B------:R-:W-:Y:S02]  /*8220*/  DMUL R54, R56, R74 ;  /* 0x0000004a38367228 */ /* 0x000fe40000000000 */
[----:B--2---:R-:W-:-:S14]  /*8230*/  DSETP.EQ.OR P1, PT, R32, RZ, !P0 ;  /* 0x000000ff2000722a */ /* 0x004fdc0004722400 */
[----:B0-----:R-:W-:Y:S05]  /*8240*/  @P1 BRA `(.L_x_122) ;  /* 0x0000000000bc1947 */ /* 0x001fea0003800000 */
[----:B------:R-:W-:Y:S02]  /*8250*/  DMUL R34, R30, R30 ;  /* 0x0000001e1e227228 */ /* 0x000fe40000000000 */
[----:B------:R-:W-:Y:S02]  /*8260*/  DMUL R44, R28, R28 ;  /* 0x0000001c1c2c7228 */ /* 0x000fe40000000000 */
[----:B------:R-:W-:Y:S02]  /*8270*/  DMUL R58, R8, R8 ;  /* 0x00000008083a7228 */ /* 0x000fe40000000000 */
[----:B------:R-:W-:Y:S02]  /*8280*/  DMUL R36, R28, -3 ;  /* 0xc00800001c247828 */ /* 0x000fe40000000000 */
[----:B------:R-:W-:Y:S02]  /*8290*/  DADD R38, R34, R34 ;  /* 0x0000000022267229 */ /* 0x000fe40000000022 */
[----:B------:R-:W-:-:S02]  /*82a0*/  DADD R60, R44, R44 ;  /* 0x000000002c3c7229 */ /* 0x000fc4000000002c */
[----:B------:R-:W-:Y:S02]  /*82b0*/  DADD R46, R44, R58 ;  /* 0x000000002c2e7229 */ /* 0x000fe4000000003a */
[----:B------:R-:W-:Y:S02]  /*82c0*/  DMUL R64, R36, R8 ;  /* 0x0000000824407228 */ /* 0x000fe40000000000 */
[----:B------:R-:W-:Y:S02]  /*82d0*/  DADD R62, -R38, R44 ;  /* 0x00000000263e7229 */ /* 0x000fe4000000012c */
[----:B------:R-:W-:Y:S02]  /*82e0*/  DMUL R66, R30, -3 ;  /* 0xc00800001e427828 */ /* 0x000fe40000000000 */
[----:B------:R-:W-:Y:S02]  /*82f0*/  DMUL R38, R46, R42 ;  /* 0x0000002a2e267228 */ /* 0x000fe40000000000 */
[----:B------:R-:W-:-:S02]  /*8300*/  DADD R46, R34, -R60 ;  /* 0x00000000222e7229 */ /* 0x000fc4000000083c */
[----:B------:R-:W-:Y:S02]  /*8310*/  DADD R62, R62, R58 ;  /* 0x000000003e3e7229 */ /* 0x000fe4000000003a */
[----:B------:R-:W-:Y:S02]  /*8320*/  DMUL R36, R28, R42 ;  /* 0x0000002a1c247228 */ /* 0x000fe40000000000 */
[----:B------:R-:W-:Y:S02]  /*8330*/  DMUL R64, R56, R64 ;  /* 0x0000004038407228 */ /* 0x000fe40000000000 */
[----:B------:R-:W-:Y:S02]  /*8340*/  DADD R46, R58, R46 ;  /* 0x000000003a2e7229 */ /* 0x000fe4000000002e */
[----:B------:R-:W-:Y:S02]  /*8350*/  DFMA R38, R56, R62, -R38 ;  /* 0x0000003e3826722b */ /* 0x000fe40000000826 */
[----:B------:R-:W-:-:S02]  /*8360*/  DADD R62, R34, R58 ;  /* 0x00000000223e7229 */ /* 0x000fc4000000003a */
[----:B------:R-:W-:Y:S02]  /*8370*/  DADD R58, R58, R58 ;  /* 0x000000003a3a7229 */ /* 0x000fe4000000003a */
[C---:B------:R-:W-:Y:S02]  /*8380*/  DMUL R60, R66.reuse, R28 ;  /* 0x0000001c423c7228 */ /* 0x040fe40000000000 */
[----:B------:R-:W-:Y:S02]  /*8390*/  DMUL R66, R66, R8 ;  /* 0x0000000842427228 */ /* 0x000fe40000000000 */
[----:B------:R-:W-:Y:S02]  /*83a0*/  DMUL R62, R62, R42 ;  /* 0x0000002a3e3e7228 */ /* 0x000fe40000000000 */
[----:B------:R-:W-:Y:S02]  /*83b0*/  DADD R58, R34, -R58 ;  /* 0x00000000223a7229 */ /* 0x000fe4000000083a */
[----:B------:R-:W-:-:S02]  /*83c0*/  DFMA R36, R36, R8, R64 ;  /* 0x000000082424722b */ /* 0x000fc40000000040 */
[----:B------:R-:W-:Y:S02]  /*83d0*/  DADD R34, R34, R44 ;  /* 0x0000000022227229 */ /* 0x000fe4000000002c */
[C---:B------:R-:W-:Y:S02]  /*83e0*/  DMUL R60, R56.reuse, R60 ;  /* 0x0000003c383c7228 */ /* 0x040fe40000000000 */
[----:B------:R-:W-:Y:S02]  /*83f0*/  DMUL R66, R56, R66 ;  /* 0x0000004238427228 */ /* 0x000fe40000000000 */
[----:B------:R-:W-:Y:S02]  /*8400*/  DMUL R64, R30, R42 ;  /* 0x0000002a1e407228 */ /* 0x000fe40000000000 */
[----:B------:R-:W-:Y:S02]  /*8410*/  DFMA R46, R56, R46, -R62 ;  /* 0x0000002e382e722b */ /* 0x000fe4000000083e */
[----:B------:R-:W-:-:S02]  /*8420*/  DADD R58, R44, R58 ;  /* 0x000000002c3a7229 */ /* 0x000fc4000000003a */
[----:B------:R-:W-:Y:S02]  /*8430*/  DMUL R44, R34, R42 ;  /* 0x0000002a222c7228 */ /* 0x000fe40000000000 */
[C---:B------:R-:W-:Y:S02]  /*8440*/  DFMA R60, R64.reuse, R28, R60 ;  /* 0x0000001c403c722b */ /* 0x040fe4000000003c */
[----:B------:R-:W-:Y:S02]  /*8450*/  DFMA R66, R64, R8, R66 ;  /* 0x000000084042722b */ /* 0x000fe40000000042 */
[----:B------:R-:W-:Y:S02]  /*8460*/  DMUL R34, R16, R36 ;  /* 0x0000002410227228 */ /* 0x000fe40000000000 */
[----:B------:R-:W-:Y:S02]  /*8470*/  DMUL R38, R18, R38 ;  /* 0x0000002612267228 */ /* 0x000fe40000000000 */
[----:B------:R-:W-:-:S02]  /*8480*/  DMUL R46, R16, R46 ;  /* 0x0000002e102e7228 */ /* 0x000fc40000000000 */
[----:B------:R-:W-:Y:S02]  /*8490*/  DFMA R44, R56, R58, -R44 ;  /* 0x0000003a382c722b */ /* 0x000fe4000000082c */
[----:B------:R-:W-:Y:S02]  /*84a0*/  DFMA R34, R18, R66, R34 ;  /* 0x000000421222722b */ /* 0x000fe40000000022 */
[-C--:B------:R-:W-:Y:S02]  /*84b0*/  DFMA R38, R16, R60.reuse, R38 ;  /* 0x0000003c1026722b */ /* 0x080fe40000000026 */
[----:B------:R-:W-:Y:S02]  /*84c0*/  DFMA R46, R18, R60, R46 ;  /* 0x0000003c122e722b */ /* 0x000fe4000000002e */
[----:B------:R-:W-:Y:S02]  /*84d0*/  DMUL R32, R54, R32 ;  /* 0x0000002036207228 */ /* 0x000fe40000000000 */
[----:B------:R-:W-:-:S02]  /*84e0*/  DFMA R34, R14, R44, R34 ;  /* 0x0000002c0e22722b */ /* 0x000fc40000000022 */
[C---:B------:R-:W-:Y:S02]  /*84f0*/  DFMA R38, R14.reuse, R66, R38 ;  /* 0x000000420e26722b */ /* 0x040fe40000000026 */
[----:B------:R-:W-:-:S04]  /*8500*/  DFMA R46, R14, R36, R46 ;  /* 0x000000240e2e722b */ /* 0x000fc8000000002e */
[C---:B------:R-:W-:Y:S02]  /*8510*/  DFMA R72, R32.reuse, R34, RZ ;  /* 0x000000222048722b */ /* 0x040fe400000000ff */
[C---:B------:R-:W-:Y:S02]  /*8520*/  DFMA R60, R32.reuse, R38, RZ ;  /* 0x00000026203c722b */ /* 0x040fe400000000ff */
[----:B------:R-:W-:-:S11]  /*8530*/  DFMA R62, R32, R46, RZ ;  /* 0x0000002e203e722b */ /* 0x000fd600000000ff */
.L_x_122:
[----:B------:R-:W-:Y:S05]  /*8540*/  BSYNC.RECONVERGENT B1 ;  /* 0x0000000000017941 */ /* 0x000fea0003800200 */
.L_x_121:
[----:B------:R-:W-:Y:S04]  /*8550*/  BSSY.RECONVERGENT B1, `(.L_x_123) ;  /* 0x0000034000017945 */ /* 0x000fe80003800200 */
[----:B------:R-:W-:Y:S05]  /*8560*/  @!P2 BRA `(.L_x_124) ;  /* 0x0000000000c8a947 */ /* 0x000fea0003800000 */
[----:B------:R-:W2:Y:S02]  /*8570*/  LDG.E.64 R32, desc[UR4][R6.64+0x68] ;  /* 0x0000680406207981 */ /* 0x000ea4000c1e1b00 */
[----:B--2---:R-:W-:-:S14]  /*8580*/  DSETP.NEU.AND P1, PT, R32, RZ, PT ;  /* 0x000000ff2000722a */ /* 0x004fdc0003f2d000 */
[----:B------:R-:W-:Y:S05]  /*8590*/  @!P1 BRA `(.L_x_124) ;  /* 0x0000000000bc9947 */ /* 0x000fea0003800000 */
[----:B------:R-:W-:Y:S02]  /*85a0*/  DMUL R32, R30, -3 ;  /* 0xc00800001e207828 */ /* 0x000fe40000000000 */
[----:B------:R-:W-:Y:S02]  /*85b0*/  DMUL R64, R28, R28 ;  /* 0x0000001c1c407228 */ /* 0x000fe40000000000 */
[C---:B------:R-:W-:Y:S02]  /*85c0*/  DMUL R38, R30.reuse, R42 ;  /* 0x0000002a1e267228 */ /* 0x040fe40000000000 */
[----:B------:R-:W-:Y:S02]  /*85d0*/  DMUL R66, R30, R30 ;  /* 0x0000001e1e427228 */ /* 0x000fe40000000000 */
[C---:B------:R-:W-:Y:S02]  /*85e0*/  DMUL R34, R32.reuse, R28 ;  /* 0x0000001c20227228 */ /* 0x040fe40000000000 */
[----:B------:R-:W-:-:S02]  /*85f0*/  DMUL R32, R32, R8 ;  /* 0x0000000820207228 */ /* 0x000fc40000000000 */
[----:B------:R-:W-:Y:S02]  /*8600*/  DADD R58, R64, R64 ;  /* 0x00000000403a7229 */ /* 0x000fe40000000040 */
[----:B------:R-:W-:Y:S02]  /*8610*/  DMUL R68, R8, R8 ;  /* 0x0000000808447228 */ /* 0x000fe40000000000 */
[C---:B------:R-:W-:Y:S02]  /*8620*/  DMUL R34, R56.reuse, R34 ;  /* 0x0000002238227228 */ /* 0x040fe40000000000 */
[----:B------:R-:W-:Y:S02]  /*8630*/  DMUL R32, R56, R32 ;  /* 0x0000002038207228 */ /* 0x000fe40000000000 */
[C---:B------:R-:W-:Y:S02]  /*8640*/  DADD R58, R66.reuse, -R58 ;  /* 0x00000000423a7229 */ /* 0x040fe4000000083a */
[----:B------:R-:W-:-:S02]  /*8650*/  DADD R44, R66, R68 ;  /* 0x00000000422c7229 */ /* 0x000fc40000000044 */
[C---:B------:R-:W-:Y:S02]  /*8660*/  DFMA R36, R38.reuse, R28, R34 ;  /* 0x0000001c2624722b */ /* 0x040fe40000000022 */
[----:B------:R-:W-:Y:S02]  /*8670*/  DFMA R38, R38, R8, R32 ;  /* 0x000000082626722b */ /* 0x000fe40000000020 */
[----:B------:R-:W-:Y:S02]  /*8680*/  DADD R46, R66, R66 ;  /* 0x00000000422e7229 */ /* 0x000fe40000000042 */
[----:B------:R-:W-:Y:S02]  /*8690*/  DMUL R32, R28, -3 ;  /* 0xc00800001c207828 */ /* 0x000fe40000000000 */
[----:B------:R-:W-:Y:S02]  /*86a0*/  DMUL R44, R44, R42 ;  /* 0x0000002a2c2c7228 */ /* 0x000fe40000000000 */
[----:B------:R-:W-:-:S02]  /*86b0*/  DADD R58, R68, R58 ;  /* 0x00000000443a7229 */ /* 0x000fc4000000003a */
[----:B------:R-:W-:Y:S02]  /*86c0*/  DADD R46, -R46, R64 ;  /* 0x000000002e2e7229 */ /* 0x000fe40000000140 */
[----:B------:R-:W-:Y:S02]  /*86d0*/  DMUL R32, R32, R8 ;  /* 0x0000000820207228 */ /* 0x000fe40000000000 */
[----:B------:R-:W-:Y:S02]  /*86e0*/  DADD R34, R68, R68 ;  /* 0x0000000044227229 */ /* 0x000fe40000000044 */
[----:B------:R-:W-:Y:S02]  /*86f0*/  DFMA R44, R56, R58, -R44 ;  /* 0x0000003a382c722b */ /* 0x000fe4000000082c */
[----:B------:R-:W-:Y:S02]  /*8700*/  DADD R46, R46, R68 ;  /* 0x000000002e2e7229 */ /* 0x000fe40000000044 */
[----:B------:R-:W-:-:S02]  /*8710*/  DMUL R32, R56, R32 ;  /* 0x0000002038207228 */ /* 0x000fc40000000000 */
[----:B------:R-:W-:Y:S02]  /*8720*/  DMUL R58, R28, R42 ;  /* 0x0000002a1c3a7228 */ /* 0x000fe40000000000 */
[----:B------:R-:W-:Y:S02]  /*8730*/  DADD R68, R64, R68 ;  /* 0x0000000040447229 */ /* 0x000fe40000000044 */
[C---:B------:R-:W-:Y:S02]  /*8740*/  DADD R34, R66.reuse, -R34 ;  /* 0x0000000042227229 */ /* 0x040fe40000000822 */
[----:B------:R-:W-:Y:S02]  /*8750*/  DADD R66, R66, R64 ;  /* 0x0000000042427229 */ /* 0x000fe40000000040 */
[----:B------:R-:W-:Y:S02]  /*8760*/  DFMA R32, R58, R8, R32 ;  /* 0x000000083a20722b */ /* 0x000fe40000000020 */
[----:B------:R-:W-:-:S02]  /*8770*/  DMUL R68, R68, R42 ;  /* 0x0000002a44447228 */ /* 0x000fc40000000000 */
[----:B------:R-:W-:Y:S02]  /*8780*/  DADD R34, R64, R34 ;  /* 0x0000000040227229 */ /* 0x000fe40000000022 */
[----:B------:R-:W-:Y:S02]  /*8790*/  DMUL R66, R66, R42 ;  /* 0x0000002a42427228 */ /* 0x000fe40000000000 */
[----:B-----5:R-:W-:Y:S02]  /*87a0*/  DMUL R64, R50, R32 ;  /* 0x0000002032407228 */ /* 0x020fe40000000000 */
[----:B------:R-:W-:Y:S02]  /*87b0*/  DFMA R46, R56, R46, -R68 ;  /* 0x0000002e382e722b */ /* 0x000fe40000000844 */
[C---:B------:R-:W-:Y:S02]  /*87c0*/  DMUL R58, R50.reuse, R36 ;  /* 0x00000024323a7228 */ /* 0x040fe40000000000 */
[----:B------:R-:W-:-:S02]  /*87d0*/  DMUL R44, R50, R44 ;  /* 0x0000002c322c7228 */ /* 0x000fc40000000000 */
[----:B------:R-:W-:Y:S02]  /*87e0*/  DFMA R34, R56, R34, -R66 ;  /* 0x000000223822722b */ /* 0x000fe40000000842 */
[C---:B------:R-:W-:Y:S02]  /*87f0*/  DFMA R64, R52.reuse, R38, R64 ;  /* 0x000000263440722b */ /* 0x040fe40000000040 */
[C---:B------:R-:W-:Y:S02]  /*8800*/  DFMA R46, R52.reuse, R46, R58 ;  /* 0x0000002e342e722b */ /* 0x040fe4000000003a */
[----:B------:R-:W-:-:S04]  /*8810*/  DFMA R44, R52, R36, R44 ;  /* 0x00000024342c722b */ /* 0x000fc8000000002c */
[C---:B------:R-:W-:Y:S02]  /*8820*/  DFMA R64, R48.reuse, R34, R64 ;  /* 0x000000223040722b */ /* 0x040fe40000000040 */
[----:B------:R-:W-:Y:S02]  /*8830*/  DFMA R46, R48, R38, R46 ;  /* 0x00000026302e722b */ /* 0x000fe4000000002e */
[----:B------:R-:W-:Y:S02]  /*8840*/  DMUL R34, R20, R54 ;  /* 0x0000003614227228 */ /* 0x000fe40000000000 */
[----:B------:R-:W-:-:S06]  /*8850*/  DFMA R44, R48, R32, R44 ;  /* 0x00000020302c722b */ /* 0x000fcc000000002c */
[C---:B------:R-:W-:Y:S02]  /*8860*/  DFMA R60, -R34.reuse, R46, R60 ;  /* 0x0000002e223c722b */ /* 0x040fe4000000013c */
[C---:B------:R-:W-:Y:S02]  /*8870*/  DFMA R72, -R34.reuse, R64, R72 ;  /* 0x000000402248722b */ /* 0x040fe40000000148 */
[----:B------:R-:W-:-:S11]  /*8880*/  DFMA R62, -R34, R44, R62 ;  /* 0x0000002c223e722b */ /* 0x000fd6000000013e */
.L_x_124:
[----:B------:R-:W-:Y:S05]  /*8890*/  BSYNC.RECONVERGENT B1 ;  /* 0x0000000000017941 */ /* 0x000fea0003800200 */
.L_x_123:
[----:B------:R-:W-:Y:S04]  /*88a0*/  BSSY.RECONVERGENT B1, `(.L_x_125) ;  /* 0x000009e000017945 */ /* 0x000fe80003800200 */
[----:B------:R-:W-:Y:S05]  /*88b0*/  @!P0 BRA `(.L_x_126) ;  /* 0x0000000800708947 */ /* 0x000fea0003800000 */
[----:B------:R-:W2:Y:S02]  /*88c0*/  LDG.E.64 R32, desc[UR4][R6.64+0x68] ;  /* 0x0000680406207981 */ /* 0x000ea4000c1e1b00 */
[----:B--2---:R-:W-:-:S14]  /*88d0*/  DSETP.NEU.AND P0, PT, R32, RZ, PT ;  /* 0x000000ff2000722a */ /* 0x004fdc0003f0d000 */
[----:B------:R-:W-:Y:S05]  /*88e0*/  @!P0 BRA `(.L_x_126) ;  /* 0x0000000800648947 */ /* 0x000fea0003800000 */
[----:B------:R-:W0:Y:S01]  /*88f0*/  MUFU.RCP64H R33, 6 ;  /* 0x4018000000217908 */ /* 0x000e220000001800 */
[----:B------:R-:W-:Y:S01]  /*8900*/  IMAD.MOV.U32 R38, RZ, RZ, 0x0 ;  /* 0x00000000ff267424 */ /* 0x000fe200078e00ff */
[----:B------:R-:W1:Y:S01]  /*8910*/  LDC.64 R44, c[0x0][0x3c0] ;  /* 0x0000f000ff2c7b82 */ /* 0x000e620000000a00 */
[----:B------:R-:W-:Y:S01]  /*8920*/  IMAD.MOV.U32 R39, RZ, RZ, 0x40180000 ;  /* 0x40180000ff277424 */ /* 0x000fe200078e00ff */
[----:B------:R-:W-:Y:S01]  /*8930*/  DMUL R46, R80, R80 ;  /* 0x00000050502e7228 */ /* 0x000fe20000000000 */
[----:B------:R-:W-:Y:S01]  /*8940*/  IMAD.MOV.U32 R32, RZ, RZ, 0x1 ;  /* 0x00000001ff207424 */ /* 0x000fe200078e00ff */
[----:B------:R-:W-:Y:S01]  /*8950*/  UMOV UR10, 0xfefa39ef ;  /* 0xfefa39ef000a7882 */ /* 0x000fe20000000000 */
[----:B------:R-:W-:Y:S01]  /*8960*/  UMOV UR11, 0x3fe62e42 ;  /* 0x3fe62e42000b7882 */ /* 0x000fe20000000000 */
[----:B------:R-:W-:Y:S03]  /*8970*/  BSSY.RECONVERGENT B2, `(.L_x_127) ;  /* 0x000004c000027945 */ /* 0x000fe60003800200 */
[----:B0-----:R-:W-:-:S08]  /*8980*/  DFMA R34, R32, -R38, 1 ;  /* 0x3ff000002022742b */ /* 0x001fd00000000826 */
[----:B------:R-:W-:Y:S02]  /*8990*/  DFMA R34, R34, R34, R34 ;  /* 0x000000222222722b */ /* 0x000fe40000000022 */
[----:B-1----:R-:W-:-:S06]  /*89a0*/  DMUL R66, R44, 0.5 ;  /* 0x3fe000002c427828 */ /* 0x002fcc0000000000 */
[----:B------:R-:W-:Y:S02]  /*89b0*/  DFMA R36, R32, R34, R32 ;  /* 0x000000222024722b */ /* 0x000fe40000000020 */
[----:B------:R-:W-:Y:S02]  /*89c0*/  DMUL R32, R46, R80 ;  /* 0x000000502e207228 */ /* 0x000fe40000000000 */
[-C--:B------:R-:W-:Y:S02]  /*89d0*/  DMUL R34, R40, R44.reuse ;  /* 0x0000002c28227228 */ /* 0x080fe40000000000 */
[----:B------:R-:W-:Y:S02]  /*89e0*/  DMUL R66, R66, R44 ;  /* 0x0000002c42427228 */ /* 0x000fe40000000000 */
[----:B------:R-:W-:-:S04]  /*89f0*/  DFMA R38, R36, -R38, 1 ;  /* 0x3ff000002426742b */ /* 0x000fc80000000826 */
[----:B------:R-:W-:-:S04]  /*8a00*/  DMUL R32, R32, R34 ;  /* 0x0000002220207228 */ /* 0x000fc80000000000 */
[----:B------:R-:W-:Y:S02]  /*8a10*/  DFMA R34, R36, R38, R36 ;  /* 0x000000262422722b */ /* 0x000fe40000000024 */
[CC--:B------:R-:W-:Y:S01]  /*8a20*/  DMUL R38, R80.reuse, -R44.reuse ;  /* 0x8000002c50267228 */ /* 0x0c0fe20000000000 */
[----:B------:R-:W-:Y:S01]  /*8a30*/  IMAD.MOV.U32 R36, RZ, RZ, 0x652b82fe ;  /* 0x652b82feff247424 */ /* 0x000fe200078e00ff */
[----:B------:R-:W-:Y:S01]  /*8a40*/  DFMA R44, R80, R44, 1 ;  /* 0x3ff00000502c742b */ /* 0x000fe2000000002c */
[----:B------:R-:W-:Y:S01]  /*8a50*/  IMAD.MOV.U32 R37, RZ, RZ, 0x3ff71547 ;  /* 0x3ff71547ff257424 */ /* 0x000fe200078e00ff */
[----:B------:R-:W-:Y:S02]  /*8a60*/  FSETP.GEU.AND P3, PT, |R33|, 6.5827683646048100446e-37, PT ;  /* 0x036000002100780b */ /* 0x000fe40003f6e200 */
[----:B------:R-:W-:-:S03]  /*8a70*/  DMUL R58, R32, R34 ;  /* 0x00000022203a7228 */ /* 0x000fc60000000000 */
[----:B------:R-:W-:Y:S01]  /*8a80*/  DFMA R36, R38, R36, 6.75539944105574400000e+15 ;  /* 0x433800002624742b */ /* 0x000fe20000000024 */
[----:B------:R-:W-:Y:S01]  /*8a90*/  FSETP.GEU.AND P0, PT, |R39|, 4.1917929649353027344, PT ;  /* 0x4086232b2700780b */ /* 0x000fe20003f0e200 */
[----:B------:R-:W-:Y:S02]  /*8aa0*/  DFMA R44, R46, R66, R44 ;  /* 0x000000422e2c722b */ /* 0x000fe4000000002c */
[----:B------:R-:W-:Y:S02]  /*8ab0*/  DMUL R46, R56, R54 ;  /* 0x00000036382e7228 */ /* 0x000fe40000000000 */
[----:B------:R-:W-:-:S08]  /*8ac0*/  DFMA R64, R58, -6, R32 ;  /* 0xc01800003a40782b */ /* 0x000fd00000000020 */
[----:B------:R-:W-:Y:S02]  /*8ad0*/  DFMA R34, R34, R64, R58 ;  /* 0x000000402222722b */ /* 0x000fe4000000003a */
[----:B------:R-:W-:-:S08]  /*8ae0*/  DADD R58, R36, -6.75539944105574400000e+15 ;  /* 0xc3380000243a7429 */ /* 0x000fd00000000000 */
[----:B------:R-:W-:Y:S01]  /*8af0*/  DFMA R64, R58, -UR10, R38 ;  /* 0x8000000a3a407c2b */ /* 0x000fe20008000026 */
[----:B------:R-:W-:Y:S01]  /*8b00*/  UMOV UR10, 0x3b39803f ;  /* 0x3b39803f000a7882 */ /* 0x000fe20000000000 */
[----:B------:R-:W-:Y:S01]  /*8b10*/  UMOV UR11, 0x3c7abc9e ;  /* 0x3c7abc9e000b7882 */ /* 0x000fe20000000000 */
[----:B------:R-:W-:-:S05]  /*8b20*/  FFMA R3, RZ, 2.375, R35 ;  /* 0x40180000ff037823 */ /* 0x000fca0000000023 */
[----:B------:R-:W-:Y:S01]  /*8b30*/  DFMA R58, R58, -UR10, R64 ;  /* 0x8000000a3a3a7c2b */ /* 0x000fe20008000040 */
[----:B------:R-:W-:Y:S01]  /*8b40*/  UMOV UR10, 0x69ce2bdf ;  /* 0x69ce2bdf000a7882 */ /* 0x000fe20000000000 */
[----:B------:R-:W-:Y:S01]  /*8b50*/  MOV R64, 0xfca213ea ;  /* 0xfca213ea00407802 */ /* 0x000fe20000000f00 */
[----:B------:R-:W-:Y:S01]  /*8b60*/  IMAD.MOV.U32 R65, RZ, RZ, 0x3e928af3 ;  /* 0x3e928af3ff417424 */ /* 0x000fe200078e00ff */
[----:B------:R-:W-:Y:S01]  /*8b70*/  UMOV UR11, 0x3e5ade15 ;  /* 0x3e5ade15000b7882 */ /* 0x000fe20000000000 */
[----:B------:R-:W-:-:S04]  /*8b80*/  FSETP.GT.AND P2, PT, |R3|, 1.469367938527859385e-39, PT ;  /* 0x001000000300780b */ /* 0x000fc80003f44200 */
        /* <DEDUP_REMOVED lines=31> */
[C---:B------:R-:W-:Y:S02]  /*8d80*/  DSETP.GEU.AND P0, PT, R38.reuse, RZ, PT ;  /* 0x000000ff2600722a */ /* 0x040fe40003f0e000 */
[----:B------:R-:W-:-:S10]  /*8d90*/  DADD R38, R38, +INF ;  /* 0x7ff0000026267429 */ /* 0x000fd40000000000 */
[----:B------:R-:W-:Y:S02]  /*8da0*/  @!P1 LEA.HI R3, R36, R36, RZ, 0x1 ;  /* 0x0000002424039211 */ /* 0x000fe400078f08ff */
[----:B------:R-:W-:Y:S02]  /*8db0*/  FSEL R58, R38, RZ, P0 ;  /* 0x000000ff263a7208 */ /* 0x000fe40000000000 */
[----:B------:R-:W-:Y:S02]  /*8dc0*/  @!P1 SHF.R.S32.HI R3, RZ, 0x1, R3 ;  /* 0x00000001ff039819 */ /* 0x000fe40000011403 */
[----:B------:R-:W-:-:S03]  /*8dd0*/  FSEL R59, R39, RZ, P0 ;  /* 0x000000ff273b7208 */ /* 0x000fc60000000000 */
[----:B------:R-:W-:Y:S02]  /*8de0*/  @!P1 IMAD.IADD R36, R36, 0x1, -R3 ;  /* 0x0000000124249824 */ /* 0x000fe400078e0a03 */
[----:B------:R-:W-:-:S03]  /*8df0*/  @!P1 IMAD R65, R3, 0x100000, R65 ;  /* 0x0010000003419824 */ /* 0x000fc600078e0241 */
[----:B------:R-:W-:Y:S01]  /*8e00*/  @!P1 LEA R37, R36, 0x3ff00000, 0x14 ;  /* 0x3ff0000024259811 */ /* 0x000fe200078ea0ff */
[----:B------:R-:W-:-:S06]  /*8e10*/  @!P1 IMAD.MOV.U32 R36, RZ, RZ, RZ ;  /* 0x000000ffff249224 */ /* 0x000fcc00078e00ff */
[----:B------:R-:W-:-:S11]  /*8e20*/  @!P1 DMUL R58, R64, R36 ;  /* 0x00000024403a9228 */ /* 0x000fd60000000000 */
.L_x_128:
[----:B------:R-:W-:Y:S05]  /*8e30*/  BSYNC.RECONVERGENT B2 ;  /* 0x0000000000027941 */ /* 0x000fea0003800200 */
.L_x_127:
[----:B------:R-:W-:Y:S04]  /*8e40*/  BSSY.RECONVERGENT B3, `(.L_x_129) ;  /* 0x0000009000037945 */ /* 0x000fe80003800200 */
[----:B------:R-:W-:Y:S05]  /*8e50*/  @P2 BRA P3, `(.L_x_130) ;  /* 0x00000000001c2947 */ /* 0x000fea0001800000 */
[----:B------:R-:W-:Y:S01]  /*8e60*/  MOV R35, R32 ;  /* 0x0000002000237202 */ /* 0x000fe20000000f00 */
[----:B------:R-:W-:Y:S01]  /*8e70*/  IMAD.MOV.U32 R34, RZ, RZ, R33 ;  /* 0x000000ffff227224 */ /* 0x000fe200078e0021 */
[----:B------:R-:W-:Y:S01]  /*8e80*/  MOV R33, 0x8ec0 ;  /* 0x00008ec000217802 */ /* 0x000fe20000000f00 */
[----:B------:R-:W-:Y:S02]  /*8e90*/  IMAD.MOV.U32 R32, RZ, RZ, RZ ;  /* 0x000000ffff207224 */ /* 0x000fe400078e00ff */
[----:B------:R-:W-:-:S07]  /*8ea0*/  IMAD.MOV.U32 R37, RZ, RZ, 0x40180000 ;  /* 0x40180000ff257424 */ /* 0x000fce00078e00ff */
[----:B-----5:R-:W-:Y:S05]  /*8eb0*/  CALL.REL.NOINC `($__internal_1_$__cuda_sm20_div_rn_f64_full) ;  /* 0x0000000400d87944 */ /* 0x020fea0003c00000 */
[----:B------:R-:W-:-:S07]  /*8ec0*/  IMAD.MOV.U32 R35, RZ, RZ, R32 ;  /* 0x000000ffff237224 */ /* 0x000fce00078e0020 */
.L_x_130:
[----:B------:R-:W-:Y:S05]  /*8ed0*/  BSYNC.RECONVERGENT B3 ;  /* 0x0000000000037941 */ /* 0x000fea0003800200 */
.L_x_129:
[----:B------:R-:W-:Y:S01]  /*8ee0*/  DMUL R32, R16, R28 ;  /* 0x0000001c10207228 */ /* 0x000fe20000000000 */
[----:B------:R-:W0:Y:S01]  /*8ef0*/  LDCU.64 UR10, c[0x0][0x3c0] ;  /* 0x00007800ff0a77ac */ /* 0x000e220008000a00 */
[----:B------:R-:W-:Y:S02]  /*8f00*/  DMUL R56, R56, R46 ;  /* 0x0000002e38387228 */ /* 0x000fe40000000000 */
[----:B-----5:R-:W-:Y:S02]  /*8f10*/  DMUL R36, R50, R28 ;  /* 0x0000001c32247228 */ /* 0x020fe40000000000 */
[----:B------:R-:W-:Y:S02]  /*8f20*/  DMUL R46, R46, 3 ;  /* 0x400800002e2e7828 */ /* 0x000fe40000000000 */
[----:B------:R-:W-:Y:S02]  /*8f30*/  DFMA R32, R18, R30, R32 ;  /* 0x0000001e1220722b */ /* 0x000fe40000000020 */
[----:B------:R-:W-:-:S02]  /*8f40*/  DMUL R38, R56, -15 ;  /* 0xc02e000038267828 */ /* 0x000fc40000000000 */
[----:B------:R-:W-:Y:S02]  /*8f50*/  DFMA R36, R52, R30, R36 ;  /* 0x0000001e3424722b */ /* 0x000fe40000000024 */
[----:B------:R-:W-:Y:S02]  /*8f60*/  DMUL R56, R16, R50 ;  /* 0x0000003210387228 */ /* 0x000fe40000000000 */
[-C--:B------:R-:W-:Y:S02]  /*8f70*/  DFMA R32, R14, R8.reuse, R32 ;  /* 0x000000080e20722b */ /* 0x080fe40000000020 */
[----:B------:R-:W-:Y:S02]  /*8f80*/  DMUL R80, R80, 0.5 ;  /* 0x3fe0000050507828 */ /* 0x000fe40000000000 */
[----:B------:R-:W-:Y:S02]  /*8f90*/  DFMA R36, R48, R8, R36 ;  /* 0x000000083024722b */ /* 0x000fe40000000024 */
[----:B------:R-:W-:-:S02]  /*8fa0*/  DFMA R56, R18, R52, R56 ;  /* 0x000000341238722b */ /* 0x000fc40000000038 */
[-C--:B------:R-:W-:Y:S02]  /*8fb0*/  DMUL R64, R38, R32.reuse ;  /* 0x0000002026407228 */ /* 0x080fe40000000000 */
[----:B------:R-:W-:Y:S02]  /*8fc0*/  DADD R38, R44, R34 ;  /* 0x000000002c267229 */ /* 0x000fe40000000022 */
[----:B------:R-:W-:-:S04]  /*8fd0*/  DMUL R32, R46, R32 ;  /* 0x000000202e207228 */ /* 0x000fc80000000000 */
[----:B------:R-:W-:Y:S02]  /*8fe0*/  DMUL R66, R64, R36 ;  /* 0x0000002440427228 */ /* 0x000fe40000000000 */
[----:B------:R-:W-:Y:S02]  /*8ff0*/  DFMA R34, -R38, R58, 1 ;  /* 0x3ff000002622742b */ /* 0x000fe4000000013a */
[----:B------:R-:W-:-:S06]  /*9000*/  DFMA R64, R14, R48, R56 ;  /* 0x000000300e40722b */ /* 0x000fcc0000000038 */
[----:B------:R-:W-:Y:S02]  /*9010*/  DMUL R68, R66, R34 ;  /* 0x0000002242447228 */ /* 0x000fe40000000000 */
[----:B------:R-:W-:Y:S02]  /*9020*/  DFMA R66, -R44, R58, 1 ;  /* 0x3ff000002c42742b */ /* 0x000fe4000000013a */
[C---:B------:R-:W-:Y:S02]  /*9030*/  DMUL R56, R46.reuse, R64 ;  /* 0x000000402e387228 */ /* 0x040fe40000000000 */
[----:B------:R-:W-:Y:S02]  /*9040*/  DMUL R46, R46, R36 ;  /* 0x000000242e2e7228 */ /* 0x000fe40000000000 */
[----:B------:R-:W-:-:S04]  /*9050*/  DMUL R54, R54, -R64 ;  /* 0x8000004036367228 */ /* 0x000fc80000000000 */
[----:B------:R-:W-:Y:S02]  /*9060*/  DFMA R56, R56, R66, R68 ;  /* 0x000000423838722b */ /* 0x000fe40000000044 */
[----:B0-----:R-:W-:Y:S02]  /*9070*/  DMUL R68, R80, UR10 ;  /* 0x0000000a50447c28 */ /* 0x001fe40008000000 */
[----:B------:R-:W-:Y:S02]  /*9080*/  DMUL R66, R58, R74 ;  /* 0x0000004a3a427228 */ /* 0x000fe40000000000 */
[----:B------:R-:W-:Y:S02]  /*9090*/  DFMA R74, R74, UR10, R40 ;  /* 0x0000000a4a4a7c2b */ /* 0x000fe40008000028 */
[----:B------:R-:W-:Y:S02]  /*90a0*/  DMUL R46, R34, R46 ;  /* 0x0000002e222e7228 */ /* 0x000fe40000000000 */
[----:B------:R-:W-:-:S02]  /*90b0*/  DMUL R68, R68, UR10 ;  /* 0x0000000a44447c28 */ /* 0x000fc40008000000 */
[----:B------:R-:W-:Y:S02]  /*90c0*/  DMUL R66, R66, UR10 ;  /* 0x0000000a42427c28 */ /* 0x000fe40008000000 */
[C---:B------:R-:W-:Y:S02]  /*90d0*/  DMUL R70, R56.reuse, R30 ;  /* 0x0000001e38467228 */ /* 0x040fe40000000000 */
[----:B------:R-:W-:Y:S02]  /*90e0*/  DMUL R64, R56, R28 ;  /* 0x0000001c38407228 */ /* 0x000fe40000000000 */
[----:B------:R-:W-:Y:S02]  /*90f0*/  DFMA R68, R68, UR10, R74 ;  /* 0x0000000a44447c2b */ /* 0x000fe4000800004a */
[----:B------:R-:W-:-:S04]  /*9100*/  DMUL R74, R74, R58 ;  /* 0x0000003a4a4a7228 */ /* 0x000fc80000000000 */
[----:B------:R-:W-:Y:S02]  /*9110*/  DFMA R64, R16, R46, R64 ;  /* 0x0000002e1040722b */ /* 0x000fe40000000040 */
[----:B------:R-:W-:Y:S02]  /*9120*/  DMUL R58, R68, R58 ;  /* 0x0000003a443a7228 */ /* 0x000fe40000000000 */
[----:B------:R-:W-:Y:S02]  /*9130*/  DMUL R68, R56, R8 ;  /* 0x0000000838447228 */ /* 0x000fe40000000000 */
[----:B------:R-:W-:Y:S02]  /*9140*/  DMUL R56, R34, R32 ;  /* 0x0000002022387228 */ /* 0x000fe40000000000 */
[----:B------:R-:W-:Y:S02]  /*9150*/  DFMA R44, R44, R66, -R74 ;  /* 0x000000422c2c722b */ /* 0x000fe4000000084a */
[----:B------:R-:W-:-:S02]  /*9160*/  DFMA R34, R18, R46, R70 ;  /* 0x0000002e1222722b */ /* 0x000fc40000000046 */
[----:B------:R-:W-:Y:S02]  /*9170*/  DFMA R68, R14, R46, R68 ;  /* 0x0000002e0e44722b */ /* 0x000fe40000000044 */
[----:B------:R-:W-:Y:S02]  /*9180*/  DMUL R32, R36, R32 ;  /* 0x0000002024207228 */ /* 0x000fe40000000000 */
[----:B------:R-:W-:Y:S02]  /*9190*/  DMUL R44, R54, R44 ;  /* 0x0000002c362c7228 */ /* 0x000fe40000000000 */
[----:B------:R-:W-:Y:S02]  /*91a0*/  DFMA R58, R38, R66, -R58 ;  /* 0x00000042263a722b */ /* 0x000fe4000000083a */
[-C--:B------:R-:W-:Y:S02]  /*91b0*/  DFMA R34, R52, R56.reuse, R34 ;  /* 0x000000383422722b */ /* 0x080fe40000000022 */
[----:B------:R-:W-:-:S02]  /*91c0*/  DFMA R64, R50, R56, R64 ;  /* 0x000000383240722b */ /* 0x000fc40000000040 */
[----:B------:R-:W-:Y:S02]  /*91d0*/  DFMA R68, R48, R56, R68 ;  /* 0x000000383044722b */ /* 0x000fe40000000044 */
[----:B------:R-:W-:Y:S02]  /*91e0*/  DMUL R32, R32, R58 ;  /* 0x0000003a20207228 */ /* 0x000fe40000000000 */
[C---:B------:R-:W-:Y:S02]  /*91f0*/  DFMA R34, R44.reuse, R30, R34 ;  /* 0x0000001e2c22722b */ /* 0x040fe40000000022 */
[C---:B------:R-:W-:Y:S02]  /*9200*/  DFMA R64, R44.reuse, R28, R64 ;  /* 0x0000001c2c40722b */ /* 0x040fe40000000040 */
[----:B------:R-:W-:-:S04]  /*9210*/  DFMA R68, R44, R8, R68 ;  /* 0x000000082c44722b */ /* 0x000fc80000000044 */
[C---:B------:R-:W-:Y:S02]  /*9220*/  DFMA R34, R32.reuse, R30, R34 ;  /* 0x0000001e2022722b */ /* 0x040fe40000000022 */
[C---:B------:R-:W-:Y:S02]  /*9230*/  DFMA R64, R32.reuse, R28, R64 ;  /* 0x0000001c2040722b */ /* 0x040fe40000000040 */
[----:B------:R-:W-:-:S04]  /*9240*/  DFMA R68, R32, R8, R68 ;  /* 0x000000082044722b */ /* 0x000fc80000000044 */
[----:B------:R-:W-:Y:S02]  /*9250*/  DADD R60, R60, R34 ;  /* 0x000000003c3c7229 */ /* 0x000fe40000000022 */
[----:B------:R-:W-:Y:S02]  /*9260*/  DADD R62, R62, R64 ;  /* 0x000000003e3e7229 */ /* 0x000fe40000000040 */
[----:B------:R-:W-:-:S11]  /*9270*/  DADD R72, R72, R68 ;  /* 0x0000000048487229 */ /* 0x000fd60000000044 */
.L_x_126:
[----:B------:R-:W-:Y:S05]  /*9280*/  BSYNC.RECONVERGENT B1 ;  /* 0x0000000000017941 */ /* 0x000fea0003800200 */
.L_x_125:
[----:B------:R-:W-:Y:S01]  /*9290*/  DADD R8, -RZ, -R60 ;  /* 0x00000000ff087229 */ /* 0x000fe2000000093c */
[----:B------:R0:W-:Y:S01]  /*92a0*/  REDG.E.ADD.F64.RN.STRONG.GPU desc[UR4][R4.64+0x30], R60 ;  /* 0x0000303c040079a6 */ /* 0x0001e2000c12ff04 */
[----:B------:R-:W-:Y:S02]  /*92b0*/  DADD R28, -RZ, -R62 ;  /* 0x00000000ff1c7229 */ /* 0x000fe4000000093e */
[----:B------:R-:W-:-:S03]  /*92c0*/  DADD R30, -RZ, -R72 ;  /* 0x00000000ff1e7229 */ /* 0x000fc60000000948 */
[----:B------:R0:W-:Y:S04]  /*92d0*/  REDG.E.ADD.F64.RN.STRONG.GPU desc[UR4][R6.64+0x30], R8 ;  /* 0x00003008060079a6 */ /* 0x0001e8000c12ff04 */
[----:B------:R0:W-:Y:S04]  /*92e0*/  REDG.E.ADD.F64.RN.STRONG.GPU desc[UR4][R4.64+0x38], R62 ;  /* 0x0000383e040079a6 */ /* 0x0001e8000c12ff04 */
[----:B------:R0:W-:Y:S04]  /*92f0*/  REDG.E.ADD.F64.RN.STRONG.GPU desc[UR4][R6.64+0x38], R28 ;  /* 0x0000381c060079a6 */ /* 0x0001e8000c12ff04 */
[----:B------:R0:W-:Y:S04]  /*9300*/  REDG.E.ADD.F64.RN.STRONG.GPU desc[UR4][R4.64+0x40], R72 ;  /* 0x00004048040079a6 */ /* 0x0001e8000c12ff04 */
[----:B------:R0:W-:Y:S02]  /*9310*/  REDG.E.ADD.F64.RN.STRONG.GPU desc[UR4][R6.64+0x40], R30 ;  /* 0x0000401e060079a6 */ /* 0x0001e4000c12ff04 */
.L_x_112:
[----:B------:R-:W-:Y:S05]  /*9320*/  BSYNC.RECONVERGENT B0 ;  /* 0x0000000000007941 */ /* 0x000fea0003800200 */
.L_x_111:
[----:B------:R-:W1:Y:S01]  /*9330*/  LDCU UR9, c[0x0][0x388] ;  /* 0x00007100ff0977ac */ /* 0x000e620008000800 */
[----:B------:R-:W-:Y:S01]  /*9340*/  VIADD R3, R0, 0x2 ;  /* 0x0000000200037836 */ /* 0x000fe20000000000 */
[----:B------:R-:W-:Y:S01]  /*9350*/  IADD3 R2, PT, PT, R2, 0x1, RZ ;  /* 0x0000000102027810 */ /* 0x000fe20007ffe0ff */
[----:B------:R-:W-:-:S03]  /*9360*/  VIADD R0, R0, 0x1 ;  /* 0x0000000100007836 */ /* 0x000fc60000000000 */
[----:B-1----:R-:W-:-:S13]  /*9370*/  ISETP.GE.AND P0, PT, R3, UR9, PT ;  /* 0x0000000903007c0c */ /* 0x002fda000bf06270 */
[----:B------:R-:W-:Y:S05]  /*9380*/  @!P0 BRA `(.L_x_131) ;  /* 0xffffffe400088947 */ /* 0x000fea000383ffff */
[----:B------:R-:W-:Y:S05]  /*9390*/  EXIT ;  /* 0x000000000000794d */ /* 0x000fea0003800000 */
        .weak           $__internal_0_$__cuda_sm20_dblrcp_rn_slowpath_v3
        .type           $__internal_0_$__cuda_sm20_dblrcp_rn_slowpath_v3,@function
        .size           $__internal_0_$__cuda_sm20_dblrcp_rn_slowpath_v3,($__internal_1_$__cuda_sm20_div_rn_f64_full - $__internal_0_$__cuda_sm20_dblrcp_rn_slowpath_v3)
$__internal_0_$__cuda_sm20_dblrcp_rn_slowpath_v3:
[----:B------:R-:W-:Y:S01]  /*93a0*/  DSETP.GTU.AND P1, PT, |R44|, +INF , PT ;  /* 0x7ff000002c00742a */ /* 0x000fe20003f2c200 */
[----:B------:R-:W-:-:S13]  /*93b0*/  BSSY B2, `(.L_x_132) ;  /* 0x0000024000027945 */ /* 0x000fda0003800000 */
[----:B------:R-:W-:Y:S05]  /*93c0*/  @P1 BRA `(.L_x_133) ;  /* 0x0000000000801947 */ /* 0x000fea0003800000 */
[----:B------:R-:W-:-:S05]  /*93d0*/  LOP3.LUT R36, R45, 0x7fffffff, RZ, 0xc0, !PT ;  /* 0x7fffffff2d247812 */ /* 0x000fca00078ec0ff */
[----:B------:R-:W-:-:S05]  /*93e0*/  VIADD R33, R36, 0xffffffff ;  /* 0xffffffff24217836 */ /* 0x000fca0000000000 */
[----:B------:R-:W-:-:S13]  /*93f0*/  ISETP.GE.U32.AND P1, PT, R33, 0x7fefffff, PT ;  /* 0x7fefffff2100780c */ /* 0x000fda0003f26070 */
[----:B------:R-:W-:Y:S01]  /*9400*/  @P1 LOP3.LUT R35, R45, 0x7ff00000, RZ, 0x3c, !PT ;  /* 0x7ff000002d231812 */ /* 0x000fe200078e3cff */
[----:B------:R-:W-:Y:S01]  /*9410*/  @P1 IMAD.MOV.U32 R34, RZ, RZ, RZ ;  /* 0x000000ffff221224 */ /* 0x000fe200078e00ff */
[----:B------:R-:W-:Y:S06]  /*9420*/  @P1 BRA `(.L_x_134) ;  /* 0x0000000000701947 */ /* 0x000fec0003800000 */
[----:B------:R-:W-:-:S13]  /*9430*/  ISETP.GE.U32.AND P1, PT, R36, 0x1000001, PT ;  /* 0x010000012400780c */ /* 0x000fda0003f26070 */
[----:B------:R-:W-:Y:S05]  /*9440*/  @!P1 BRA `(.L_x_135) ;  /* 0x0000000000389947 */ /* 0x000fea0003800000 */
[----:B------:R-:W-:Y:S02]  /*9450*/  VIADD R35, R45, 0xc0200000 ;  /* 0xc02000002d237836 */ /* 0x000fe40000000000 */
[----:B------:R-:W-:Y:S02]  /*9460*/  IMAD.MOV.U32 R34, RZ, RZ, R44 ;  /* 0x000000ffff227224 */ /* 0x000fe400078e002c */
[----:B------:R-:W0:Y:S01]  /*9470*/  MUFU.RCP64H R37, R35 ;  /* 0x0000002300257308 */ /* 0x000e220000001800 */
[----:B------:R-:W-:-:S06]  /*9480*/  IMAD.MOV.U32 R36, RZ, RZ, R3 ;  /* 0x000000ffff247224 */ /* 0x000fcc00078e0003 */
[----:B0-----:R-:W-:-:S08]  /*9490*/  DFMA R38, -R34, R36, 1 ;  /* 0x3ff000002226742b */ /* 0x001fd00000000124 */
[----:B------:R-:W-:-:S08]  /*94a0*/  DFMA R38, R38, R38, R38 ;  /* 0x000000262626722b */ /* 0x000fd00000000026 */
[----:B------:R-:W-:-:S08]  /*94b0*/  DFMA R38, R36, R38, R36 ;  /* 0x000000262426722b */ /* 0x000fd00000000024 */
[----:B------:R-:W-:-:S08]  /*94c0*/  DFMA R36, -R34, R38, 1 ;  /* 0x3ff000002224742b */ /* 0x000fd00000000126 */
[----:B------:R-:W-:-:S08]  /*94d0*/  DFMA R36, R38, R36, R38 ;  /* 0x000000242624722b */ /* 0x000fd00000000026 */
[----:B------:R-:W-:-:S08]  /*94e0*/  DMUL R36, R36, 2.2250738585072013831e-308 ;  /* 0x0010000024247828 */ /* 0x000fd00000000000 */
[----:B------:R-:W-:-:S08]  /*94f0*/  DFMA R38, -R44, R36, 1 ;  /* 0x3ff000002c26742b */ /* 0x000fd00000000124 */
[----:B------:R-:W-:-:S08]  /*9500*/  DFMA R38, R38, R38, R38 ;  /* 0x000000262626722b */ /* 0x000fd00000000026 */
[----:B------:R-:W-:Y:S01]  /*9510*/  DFMA R34, R36, R38, R36 ;  /* 0x000000262422722b */ /* 0x000fe20000000024 */
[----:B------:R-:W-:Y:S10]  /*9520*/  BRA `(.L_x_134) ;  /* 0x0000000000307947 */ /* 0x000ff40003800000 */
.L_x_135:
[----:B------:R-:W-:Y:S01]  /*9530*/  DMUL R36, R44, 8.11296384146066816958e+31 ;  /* 0x469000002c247828 */ /* 0x000fe20000000000 */
[----:B------:R-:W-:-:S05]  /*9540*/  IMAD.MOV.U32 R34, RZ, RZ, R3 ;  /* 0x000000ffff227224 */ /* 0x000fca00078e0003 */
[----:B------:R-:W0:Y:S02]  /*9550*/  MUFU.RCP64H R35, R37 ;  /* 0x0000002500237308 */ /* 0x000e240000001800 */
[----:B0-----:R-:W-:-:S08]  /*9560*/  DFMA R38, -R36, R34, 1 ;  /* 0x3ff000002426742b */ /* 0x001fd00000000122 */
[----:B------:R-:W-:-:S08]  /*9570*/  DFMA R38, R38, R38, R38 ;  /* 0x000000262626722b */ /* 0x000fd00000000026 */
[----:B------:R-:W-:-:S08]  /*9580*/  DFMA R38, R34, R38, R34 ;  /* 0x000000262226722b */ /* 0x000fd00000000022 */
[----:B------:R-:W-:-:S08]  /*9590*/  DFMA R34, -R36, R38, 1 ;  /* 0x3ff000002422742b */ /* 0x000fd00000000126 */
[----:B------:R-:W-:-:S08]  /*95a0*/  DFMA R34, R38, R34, R38 ;  /* 0x000000222622722b */ /* 0x000fd00000000026 */
[----:B------:R-:W-:Y:S01]  /*95b0*/  DMUL R34, R34, 8.11296384146066816958e+31 ;  /* 0x4690000022227828 */ /* 0x000fe20000000000 */
[----:B------:R-:W-:Y:S10]  /*95c0*/  BRA `(.L_x_134) ;  /* 0x0000000000087947 */ /* 0x000ff40003800000 */
.L_x_133:
[----:B------:R-:W-:Y:S02]  /*95d0*/  LOP3.LUT R35, R45, 0x80000, RZ, 0xfc, !PT ;  /* 0x000800002d237812 */ /* 0x000fe400078efcff */
[----:B------:R-:W-:-:S07]  /*95e0*/  MOV R34, R44 ;  /* 0x0000002c00227202 */ /* 0x000fce0000000f00 */
.L_x_134:
[----:B------:R-:W-:Y:S05]  /*95f0*/  BSYNC B2 ;  /* 0x0000000000027941 */ /* 0x000fea0003800000 */
.L_x_132:
[----:B------:R-:W-:-:S04]  /*9600*/  IMAD.MOV.U32 R33, RZ, RZ, 0x0 ;  /* 0x00000000ff217424 */ /* 0x000fc800078e00ff */
[----:B------:R-:W-:Y:S05]  /*9610*/  RET.REL.NODEC R32 `(_Z20calculateForceKernelP6atom_tidPKdS2_idiid) ;  /* 0xffffff6820787950 */ /* 0x000fea0003c3ffff */
        .weak           $__internal_1_$__cuda_sm20_div_rn_f64_full
        .type           $__internal_1_$__cuda_sm20_div_rn_f64_full,@function
        .size           $__internal_1_$__cuda_sm20_div_rn_f64_full,($__internal_2_$__cuda_sm20_dsqrt_rn_f64_mediumpath_v1 - $__internal_1_$__cuda_sm20_div_rn_f64_full)
$__internal_1_$__cuda_sm20_div_rn_f64_full:
[----:B------:R-:W-:Y:S01]  /*9620*/  IMAD.MOV.U32 R69, RZ, RZ, R34 ;  /* 0x000000ffff457224 */ /* 0x000fe200078e0022 */
[C---:B------:R-:W-:Y:S01]  /*9630*/  FSETP.GEU.AND P2, PT, |R37|.reuse, 1.469367938527859385e-39, PT ;  /* 0x001000002500780b */ /* 0x040fe20003f4e200 */
[----:B------:R-:W-:Y:S01]  /*9640*/  IMAD.MOV.U32 R39, RZ, RZ, R37 ;  /* 0x000000ffff277224 */ /* 0x000fe200078e0025 */
[----:B------:R-:W-:Y:S01]  /*9650*/  LOP3.LUT R36, R37, 0x7ff00000, RZ, 0xc0, !PT ;  /* 0x7ff0000025247812 */ /* 0x000fe200078ec0ff */
[----:B------:R-:W-:Y:S01]  /*9660*/  IMAD.MOV.U32 R38, RZ, RZ, R32 ;  /* 0x000000ffff267224 */ /* 0x000fe200078e0020 */
[----:B------:R-:W-:Y:S01]  /*9670*/  FSETP.GEU.AND P0, PT, |R69|, 1.469367938527859385e-39, PT ;  /* 0x001000004500780b */ /* 0x000fe20003f0e200 */
[----:B------:R-:W-:Y:S01]  /*9680*/  IMAD.MOV.U32 R68, RZ, RZ, R35 ;  /* 0x000000ffff447224 */ /* 0x000fe200078e0023 */
[----:B------:R-:W-:Y:S01]  /*9690*/  LOP3.LUT R37, R37, 0x800fffff, RZ, 0xc0, !PT ;  /* 0x800fffff25257812 */ /* 0x000fe200078ec0ff */
[----:B------:R-:W-:Y:S01]  /*96a0*/  IMAD.MOV.U32 R76, RZ, RZ, 0x1 ;  /* 0x00000001ff4c7424 */ /* 0x000fe200078e00ff */
[----:B------:R-:W-:Y:S01]  /*96b0*/  LOP3.LUT R34, R69, 0x7ff00000, RZ, 0xc0, !PT ;  /* 0x7ff0000045227812 */ /* 0x000fe200078ec0ff */
[----:B------:R-:W-:Y:S01]  /*96c0*/  IMAD.MOV.U32 R70, RZ, RZ, R68 ;  /* 0x000000ffff467224 */ /* 0x000fe200078e0044 */
[----:B------:R-:W-:Y:S01]  /*96d0*/  LOP3.LUT R67, R37, 0x3ff00000, RZ, 0xfc, !PT ;  /* 0x3ff0000025437812 */ /* 0x000fe200078efcff */
[----:B------:R-:W-:Y:S01]  /*96e0*/  BSSY.RECONVERGENT B2, `(.L_x_136) ;  /* 0x0000054000027945 */ /* 0x000fe20003800200 */
[----:B------:R-:W-:Y:S01]  /*96f0*/  MOV R66, R32 ;  /* 0x0000002000427202 */ /* 0x000fe20000000f00 */
[----:B------:R-:W-:Y:S01]  /*9700*/  @!P2 DMUL R66, R38, 8.98846567431157953865e+307 ;  /* 0x7fe000002642a828 */ /* 0x000fe20000000000 */
[----:B------:R-:W-:Y:S01]  /*9710*/  ISETP.GE.U32.AND P3, PT, R34, R36, PT ;  /* 0x000000242200720c */ /* 0x000fe20003f66070 */
[----:B------:R-:W-:-:S02]  /*9720*/  IMAD.MOV.U32 R32, RZ, RZ, R34 ;  /* 0x000000ffff207224 */ /* 0x000fc400078e0022 */
[----:B------:R-:W-:Y:S02]  /*9730*/  @!P0 LOP3.LUT R35, R39, 0x7ff00000, RZ, 0xc0, !PT ;  /* 0x7ff0000027238812 */ /* 0x000fe400078ec0ff */
[----:B------:R-:W0:Y:S02]  /*9740*/  MUFU.RCP64H R77, R67 ;  /* 0x00000043004d7308 */ /* 0x000e240000001800 */
[----:B------:R-:W-:Y:S01]  /*9750*/  @!P0 ISETP.GE.U32.AND P1, PT, R34, R35, PT ;  /* 0x000000232200820c */ /* 0x000fe20003f26070 */
[----:B------:R-:W-:Y:S01]  /*9760*/  IMAD.MOV.U32 R35, RZ, RZ, 0x1ca00000 ;  /* 0x1ca00000ff237424 */ /* 0x000fe200078e00ff */
[----:B------:R-:W-:-:S04]  /*9770*/  @!P2 LOP3.LUT R36, R67, 0x7ff00000, RZ, 0xc0, !PT ;  /* 0x7ff000004324a812 */ /* 0x000fc800078ec0ff */
[C---:B------:R-:W-:Y:S02]  /*9780*/  @!P0 SEL R64, R35.reuse, 0x63400000, !P1 ;  /* 0x6340000023408807 */ /* 0x040fe40004800000 */
[----:B------:R-:W-:Y:S02]  /*9790*/  SEL R37, R35, 0x63400000, !P3 ;  /* 0x6340000023257807 */ /* 0x000fe40005800000 */
[--C-:B------:R-:W-:Y:S02]  /*97a0*/  @!P0 LOP3.LUT R64, R64, 0x80000000, R69.reuse, 0xf8, !PT ;  /* 0x8000000040408812 */ /* 0x100fe400078ef845 */
[----:B------:R-:W-:Y:S02]  /*97b0*/  LOP3.LUT R71, R37, 0x800fffff, R69, 0xf8, !PT ;  /* 0x800fffff25477812 */ /* 0x000fe400078ef845 */
[----:B------:R-:W-:Y:S01]  /*97c0*/  @!P0 LOP3.LUT R65, R64, 0x100000, RZ, 0xfc, !PT ;  /* 0x0010000040418812 */ /* 0x000fe200078efcff */
[----:B------:R-:W-:-:S06]  /*97d0*/  @!P0 IMAD.MOV.U32 R64, RZ, RZ, RZ ;  /* 0x000000ffff408224 */ /* 0x000fcc00078e00ff */
[----:B------:R-:W-:Y:S02]  /*97e0*/  @!P0 DFMA R70, R70, 2, -R64 ;  /* 0x400000004646882b */ /* 0x000fe40000000840 */
[----:B0-----:R-:W-:-:S08]  /*97f0*/  DFMA R64, R76, -R66, 1 ;  /* 0x3ff000004c40742b */ /* 0x001fd00000000842 */
[----:B------:R-:W-:Y:S01]  /*9800*/  DFMA R64, R64, R64, R64 ;  /* 0x000000404040722b */ /* 0x000fe20000000040 */
[----:B------:R-:W-:-:S05]  /*9810*/  @!P0 LOP3.LUT R32, R71, 0x7ff00000, RZ, 0xc0, !PT ;  /* 0x7ff0000047208812 */ /* 0x000fca00078ec0ff */
[----:B------:R-:W-:Y:S02]  /*9820*/  VIADD R37, R32, 0xffffffff ;  /* 0xffffffff20257836 */ /* 0x000fe40000000000 */
[----:B------:R-:W-:-:S03]  /*9830*/  DFMA R64, R76, R64, R76 ;  /* 0x000000404c40722b */ /* 0x000fc6000000004c */
[----:B------:R-:W-:Y:S01]  /*9840*/  ISETP.GT.U32.AND P0, PT, R37, 0x7feffffe, PT ;  /* 0x7feffffe2500780c */ /* 0x000fe20003f04070 */
[----:B------:R-:W-:-:S04]  /*9850*/  VIADD R37, R36, 0xffffffff ;  /* 0xffffffff24257836 */ /* 0x000fc80000000000 */
[----:B------:R-:W-:Y:S01]  /*9860*/  DFMA R78, R64, -R66, 1 ;  /* 0x3ff00000404e742b */ /* 0x000fe20000000842 */
[----:B------:R-:W-:-:S07]  /*9870*/  ISETP.GT.U32.OR P0, PT, R37, 0x7feffffe, P0 ;  /* 0x7feffffe2500780c */ /* 0x000fce0000704470 */
[----:B------:R-:W-:-:S08]  /*9880*/  DFMA R78, R64, R78, R64 ;  /* 0x0000004e404e722b */ /* 0x000fd00000000040 */
[----:B------:R-:W-:-:S08]  /*9890*/  DMUL R76, R78, R70 ;  /* 0x000000464e4c7228 */ /* 0x000fd00000000000 */
[----:B------:R-:W-:-:S08]  /*98a0*/  DFMA R64, R76, -R66, R70 ;  /* 0x800000424c40722b */ /* 0x000fd00000000046 */
[----:B------:R-:W-:Y:S01]  /*98b0*/  DFMA R64, R78, R64, R76 ;  /* 0x000000404e40722b */ /* 0x000fe2000000004c */
[----:B------:R-:W-:Y:S10]  /*98c0*/  @P0 BRA `(.L_x_137) ;  /* 0x0000000000740947 */ /* 0x000ff40003800000 */
[----:B------:R-:W-:Y:S01]  /*98d0*/  LOP3.LUT R32, R39, 0x7ff00000, RZ, 0xc0, !PT ;  /* 0x7ff0000027207812 */ /* 0x000fe200078ec0ff */
[----:B------:R-:W-:-:S03]  /*98e0*/  IMAD.MOV.U32 R36, RZ, RZ, RZ ;  /* 0x000000ffff247224 */ /* 0x000fc600078e00ff */
[CC--:B------:R-:W-:Y:S02]  /*98f0*/  ISETP.GE.U32.AND P0, PT, R34.reuse, R32.reuse, PT ;  /* 0x000000202200720c */ /* 0x0c0fe40003f06070 */
[----:B------:R-:W-:Y:S02]  /*9900*/  VIADDMNMX R32, R34, -R32, 0xb9600000, !PT ;  /* 0xb960000022207446 */ /* 0x000fe40007800920 */
[----:B------:R-:W-:Y:S02]  /*9910*/  SEL R35, R35, 0x63400000, !P0 ;  /* 0x6340000023237807 */ /* 0x000fe40004000000 */
[----:B------:R-:W-:-:S04]  /*9920*/  VIMNMX R32, PT, PT, R32, 0x46a00000, PT ;  /* 0x46a0000020207848 */ /* 0x000fc80003fe0100 */
[----:B------:R-:W-:-:S05]  /*9930*/  IADD3 R32, PT, PT, -R35, R32, RZ ;  /* 0x0000002023207210 */ /* 0x000fca0007ffe1ff */
[----:B------:R-:W-:-:S06]  /*9940*/  VIADD R37, R32, 0x7fe00000 ;  /* 0x7fe0000020257836 */ /* 0x000fcc0000000000 */
[----:B------:R-:W-:-:S10]  /*9950*/  DMUL R34, R64, R36 ;  /* 0x0000002440227228 */ /* 0x000fd40000000000 */
[----:B------:R-:W-:-:S13]  /*9960*/  FSETP.GTU.AND P0, PT, |R35|, 1.469367938527859385e-39, PT ;  /* 0x001000002300780b */ /* 0x000fda0003f0c200 */
[----:B------:R-:W-:Y:S05]  /*9970*/  @P0 BRA `(.L_x_138) ;  /* 0x0000000000a80947 */ /* 0x000fea0003800000 */
[----:B------:R-:W-:-:S06]  /*9980*/  DFMA R66, R64, -R66, R70 ;  /* 0x800000424042722b */ /* 0x000fcc0000000046 */
[----:B------:R-:W-:-:S04]  /*9990*/  IMAD.MOV.U32 R66, RZ, RZ, RZ ;  /* 0x000000ffff427224 */ /* 0x000fc800078e00ff */
[C---:B------:R-:W-:Y:S02]  /*99a0*/  FSETP.NEU.AND P0, PT, R67.reuse, RZ, PT ;  /* 0x000000ff4300720b */ /* 0x040fe40003f0d000 */
[----:B------:R-:W-:-:S04]  /*99b0*/  LOP3.LUT R38, R67, 0x80000000, R39, 0x48, !PT ;  /* 0x8000000043267812 */ /* 0x000fc800078e4827 */
[----:B------:R-:W-:-:S07]  /*99c0*/  LOP3.LUT R67, R38, R37, RZ, 0xfc, !PT ;  /* 0x0000002526437212 */ /* 0x000fce00078efcff */
[----:B------:R-:W-:Y:S05]  /*99d0*/  @!P0 BRA `(.L_x_138) ;  /* 0x0000000000908947 */ /* 0x000fea0003800000 */
[----:B------:R-:W-:Y:S01]  /*99e0*/  IMAD.MOV R37, RZ, RZ, -R32 ;  /* 0x000000ffff257224 */ /* 0x000fe200078e0a20 */
[----:B------:R-:W-:Y:S01]  /*99f0*/  IADD3 R32, PT, PT, -R32, -0x43300000, RZ ;  /* 0xbcd0000020207810 */ /* 0x000fe20007ffe1ff */
[----:B------:R-:W-:-:S06]  /*9a00*/  IMAD.MOV.U32 R36, RZ, RZ, RZ ;  /* 0x000000ffff247224 */ /* 0x000fcc00078e00ff */
[----:B------:R-:W-:Y:S02]  /*9a10*/  DFMA R36, R34, -R36, R64 ;  /* 0x800000242224722b */ /* 0x000fe40000000040 */
[----:B------:R-:W-:-:S08]  /*9a20*/  DMUL.RP R64, R64, R66 ;  /* 0x0000004240407228 */ /* 0x000fd00000008000 */
[----:B------:R-:W-:Y:S02]  /*9a30*/  FSETP.NEU.AND P0, PT, |R37|, R32, PT ;  /* 0x000000202500720b */ /* 0x000fe40003f0d200 */
[----:B------:R-:W-:Y:S02]  /*9a40*/  LOP3.LUT R38, R65, R38, RZ, 0x3c, !PT ;  /* 0x0000002641267212 */ /* 0x000fe400078e3cff */
[----:B------:R-:W-:Y:S02]  /*9a50*/  FSEL R32, R64, R34, !P0 ;  /* 0x0000002240207208 */ /* 0x000fe40004000000 */
[----:B------:R-:W-:-:S03]  /*9a60*/  FSEL R38, R38, R35, !P0 ;  /* 0x0000002326267208 */ /* 0x000fc60004000000 */
[----:B------:R-:W-:Y:S01]  /*9a70*/  IMAD.MOV.U32 R34, RZ, RZ, R32 ;  /* 0x000000ffff227224 */ /* 0x000fe200078e0020 */
[----:B------:R-:W-:Y:S01]  /*9a80*/  MOV R35, R38 ;  /* 0x0000002600237202 */ /* 0x000fe20000000f00 */
[----:B------:R-:W-:Y:S06]  /*9a90*/  BRA `(.L_x_138) ;  /* 0x0000000000607947 */ /* 0x000fec0003800000 */
.L_x_137:
[----:B------:R-:W-:-:S14]  /*9aa0*/  DSETP.NAN.AND P0, PT, R68, R68, PT ;  /* 0x000000444400722a */ /* 0x000fdc0003f08000 */
[----:B------:R-:W-:Y:S05]  /*9ab0*/  @P0 BRA `(.L_x_139) ;  /* 0x00000000004c0947 */ /* 0x000fea0003800000 */
[----:B------:R-:W-:-:S14]  /*9ac0*/  DSETP.NAN.AND P0, PT, R38, R38, PT ;  /* 0x000000262600722a */ /* 0x000fdc0003f08000 */
[----:B------:R-:W-:Y:S05]  /*9ad0*/  @P0 BRA `(.L_x_140) ;  /* 0x0000000000340947 */ /* 0x000fea0003800000 */
[----:B------:R-:W-:Y:S01]  /*9ae0*/  ISETP.NE.AND P0, PT, R32, R36, PT ;  /* 0x000000242000720c */ /* 0x000fe20003f05270 */
[----:B------:R-:W-:Y:S02]  /*9af0*/  IMAD.MOV.U32 R34, RZ, RZ, 0x0 ;  /* 0x00000000ff227424 */ /* 0x000fe400078e00ff */
[----:B------:R-:W-:-:S10]  /*9b00*/  IMAD.MOV.U32 R35, RZ, RZ, -0x80000 ;  /* 0xfff80000ff237424 */ /* 0x000fd400078e00ff */
[----:B------:R-:W-:Y:S05]  /*9b10*/  @!P0 BRA `(.L_x_138) ;  /* 0x0000000000408947 */ /* 0x000fea0003800000 */
[----:B------:R-:W-:Y:S02]  /*9b20*/  ISETP.NE.AND P0, PT, R32, 0x7ff00000, PT ;  /* 0x7ff000002000780c */ /* 0x000fe40003f05270 */
[----:B------:R-:W-:Y:S02]  /*9b30*/  LOP3.LUT R38, R69, 0x80000000, R39, 0x48, !PT ;  /* 0x8000000045267812 */ /* 0x000fe400078e4827 */
[----:B------:R-:W-:-:S13]  /*9b40*/  ISETP.EQ.OR P0, PT, R36, RZ, !P0 ;  /* 0x000000ff2400720c */ /* 0x000fda0004702670 */
[----:B------:R-:W-:Y:S01]  /*9b50*/  @P0 LOP3.LUT R32, R38, 0x7ff00000, RZ, 0xfc, !PT ;  /* 0x7ff0000026200812 */ /* 0x000fe200078efcff */
[----:B------:R-:W-:Y:S02]  /*9b60*/  @!P0 IMAD.MOV.U32 R34, RZ, RZ, RZ ;  /* 0x000000ffff228224 */ /* 0x000fe400078e00ff */
[----:B------:R-:W-:Y:S02]  /*9b70*/  @!P0 IMAD.MOV.U32 R35, RZ, RZ, R38 ;  /* 0x000000ffff238224 */ /* 0x000fe400078e0026 */
[----:B------:R-:W-:Y:S02]  /*9b80*/  @P0 IMAD.MOV.U32 R34, RZ, RZ, RZ ;  /* 0x000000ffff220224 */ /* 0x000fe400078e00ff */
[----:B------:R-:W-:Y:S01]  /*9b90*/  @P0 IMAD.MOV.U32 R35, RZ, RZ, R32 ;  /* 0x000000ffff230224 */ /* 0x000fe200078e0020 */
[----:B------:R-:W-:Y:S06]  /*9ba0*/  BRA `(.L_x_138) ;  /* 0x00000000001c7947 */ /* 0x000fec0003800000 */
.L_x_140:
[----:B------:R-:W-:Y:S02]  /*9bb0*/  LOP3.LUT R32, R39, 0x80000, RZ, 0xfc, !PT ;  /* 0x0008000027207812 */ /* 0x000fe400078efcff */
[----:B------:R-:W-:-:S03]  /*9bc0*/  MOV R34, R38 ;  /* 0x0000002600227202 */ /* 0x000fc60000000f00 */
[----:B------:R-:W-:Y:S01]  /*9bd0*/  IMAD.MOV.U32 R35, RZ, RZ, R32 ;  /* 0x000000ffff237224 */ /* 0x000fe200078e0020 */
[----:B------:R-:W-:Y:S06]  /*9be0*/  BRA `(.L_x_138) ;  /* 0x00000000000c7947 */ /* 0x000fec0003800000 */
.L_x_139:
[----:B------:R-:W-:Y:S01]  /*9bf0*/  LOP3.LUT R32, R69, 0x80000, RZ, 0xfc, !PT ;  /* 0x0008000045207812 */ /* 0x000fe200078efcff */
[----:B------:R-:W-:-:S04]  /*9c00*/  IMAD.MOV.U32 R34, RZ, RZ, R68 ;  /* 0x000000ffff227224 */ /* 0x000fc800078e0044 */
[----:B------:R-:W-:-:S07]  /*9c10*/  IMAD.MOV.U32 R35, RZ, RZ, R32 ;  /* 0x000000ffff237224 */ /* 0x000fce00078e0020 */
.L_x_138:
[----:B------:R-:W-:Y:S05]  /*9c20*/  BSYNC.RECONVERGENT B2 ;  /* 0x0000000000027941 */ /* 0x000fea0003800200 */
.L_x_136:
[----:B------:R-:W-:Y:S02]  /*9c30*/  IMAD.MOV.U32 R36, RZ, RZ, R33 ;  /* 0x000000ffff247224 */ /* 0x000fe400078e0021 */
[----:B------:R-:W-:Y:S02]  /*9c40*/  IMAD.MOV.U32 R37, RZ, RZ, 0x0 ;  /* 0x00000000ff257424 */ /* 0x000fe400078e00ff */
[----:B------:R-:W-:Y:S02]  /*9c50*/  IMAD.MOV.U32 R32, RZ, RZ, R35 ;  /* 0x000000ffff207224 */ /* 0x000fe400078e0023 */
[----:B------:R-:W-:Y:S05]  /*9c60*/  RET.REL.NODEC R36 `(_Z20calculateForceKernelP6atom_tidPKdS2_idiid) ;  /* 0xffffff6024e47950 */ /* 0x000fea0003c3ffff */
        .weak           $__internal_2_$__cuda_sm20_dsqrt_rn_f64_mediumpath_v1
        .type           $__internal_2_$__cuda_sm20_dsqrt_rn_f64_mediumpath_v1,@function
        .size           $__internal_2_$__cuda_sm20_dsqrt_rn_f64_mediumpath_v1,($_Z20calculateForceKernelP6atom_tidPKdS2_idiid$__internal_trig_reduction_slowpathd - $__internal_2_$__cuda_sm20_dsqrt_rn_f64_mediumpath_v1)
$__internal_2_$__cuda_sm20_dsqrt_rn_f64_mediumpath_v1:
[----:B------:R-:W-:Y:S01]  /*9c70*/  ISETP.GE.U32.AND P1, PT, R33, -0x3400000, PT ;  /* 0xfcc000002100780c */ /* 0x000fe20003f26070 */
[----:B------:R-:W-:Y:S01]  /*9c80*/  BSSY.RECONVERGENT B2, `(.L_x_141) ;  /* 0x000002e000027945 */ /* 0x000fe20003800200 */
[----:B------:R-:W-:Y:S02]  /*9c90*/  LOP3.LUT R39, R39, R38, RZ, 0x3c, !PT ;  /* 0x0000002627277212 */ /* 0x000fe400078e3cff */
[----:B------:R-:W-:Y:S02]  /*9ca0*/  LOP3.LUT R37, R37, R36, RZ, 0x3c, !PT ;  /* 0x0000002425257212 */ /* 0x000fe400078e3cff */
[----:B------:R-:W-:Y:S02]  /*9cb0*/  LOP3.LUT R35, R35, R34, RZ, 0x3c, !PT ;  /* 0x0000002223237212 */ /* 0x000fe400078e3cff */
[----:B------:R-:W-:Y:S02]  /*9cc0*/  LOP3.LUT R38, R39, R38, RZ, 0x3c, !PT ;  /* 0x0000002627267212 */ /* 0x000fe400078e3cff */
[----:B------:R-:W-:-:S02]  /*9cd0*/  LOP3.LUT R36, R37, R36, RZ, 0x3c, !PT ;  /* 0x0000002425247212 */ /* 0x000fc400078e3cff */
[----:B------:R-:W-:Y:S02]  /*9ce0*/  LOP3.LUT R34, R35, R34, RZ, 0x3c, !PT ;  /* 0x0000002223227212 */ /* 0x000fe400078e3cff */
[----:B------:R-:W-:Y:S01]  /*9cf0*/  MOV R33, R32 ;  /* 0x0000002000217202 */ /* 0x000fe20000000f00 */
[----:B------:R-:W-:Y:S01]  /*9d00*/  IMAD.MOV.U32 R32, RZ, RZ, R58 ;  /* 0x000000ffff207224 */ /* 0x000fe200078e003a */
[----:B------:R-:W-:Y:S02]  /*9d10*/  LOP3.LUT R39, R39, R38, RZ, 0x3c, !PT ;  /* 0x0000002627277212 */ /* 0x000fe400078e3cff */
[----:B------:R-:W-:Y:S02]  /*9d20*/  LOP3.LUT R37, R37, R36, RZ, 0x3c, !PT ;  /* 0x0000002425257212 */ /* 0x000fe400078e3cff */
[----:B------:R-:W-:Y:S01]  /*9d30*/  LOP3.LUT R35, R35, R34, RZ, 0x3c, !PT ;  /* 0x0000002223237212 */ /* 0x000fe200078e3cff */
[----:B------:R-:W-:Y:S06]  /*9d40*/  @!P1 BRA `(.L_x_142) ;  /* 0x0000000000209947 */ /* 0x000fec0003800000 */
[----:B------:R-:W-:-:S10]  /*9d50*/  DFMA.RM R34, R36, R32, R34 ;  /* 0x000000202422722b */ /* 0x000fd40000004022 */
[----:B------:R-:W-:-:S05]  /*9d60*/  IADD3 R32, P1, PT, R34, 0x1, RZ ;  /* 0x0000000122207810 */ /* 0x000fca0007f3e0ff */
[----:B------:R-:W-:-:S06]  /*9d70*/  IMAD.X R33, RZ, RZ, R35, P1 ;  /* 0x000000ffff217224 */ /* 0x000fcc00008e0623 */
[----:B------:R-:W-:-:S08]  /*9d80*/  DFMA.RP R38, -R34, R32, R38 ;  /* 0x000000202226722b */ /* 0x000fd00000008126 */
[----:B------:R-:W-:-:S06]  /*9d90*/  DSETP.GT.AND P1, PT, R38, RZ, PT ;  /* 0x000000ff2600722a */ /* 0x000fcc0003f24000 */
[----:B------:R-:W-:Y:S02]  /*9da0*/  FSEL R34, R32, R34, P1 ;  /* 0x0000002220227208 */ /* 0x000fe40000800000 */
[----:B------:R-:W-:Y:S01]  /*9db0*/  FSEL R35, R33, R35, P1 ;  /* 0x0000002321237208 */ /* 0x000fe20000800000 */
[----:B------:R-:W-:Y:S06]  /*9dc0*/  BRA `(.L_x_143) ;  /* 0x0000000000647947 */ /* 0x000fec0003800000 */
.L_x_142:
[----:B------:R-:W-:-:S14]  /*9dd0*/  DSETP.NE.AND P1, PT, R38, RZ, PT ;  /* 0x000000ff2600722a */ /* 0x000fdc0003f25000 */
[----:B------:R-:W-:Y:S05]  /*9de0*/  @!P1 BRA `(.L_x_144) ;  /* 0x0000000000589947 */ /* 0x000fea0003800000 */
[----:B------:R-:W-:-:S13]  /*9df0*/  ISETP.GE.AND P1, PT, R39, RZ, PT ;  /* 0x000000ff2700720c */ /* 0x000fda0003f26270 */
[----:B------:R-:W-:Y:S02]  /*9e00*/  @!P1 IMAD.MOV.U32 R34, RZ, RZ, 0x0 ;  /* 0x00000000ff229424 */ /* 0x000fe400078e00ff */
[----:B------:R-:W-:Y:S01]  /*9e10*/  @!P1 IMAD.MOV.U32 R35, RZ, RZ, -0x80000 ;  /* 0xfff80000ff239424 */ /* 0x000fe200078e00ff */
[----:B------:R-:W-:Y:S06]  /*9e20*/  @!P1 BRA `(.L_x_143) ;  /* 0x00000000004c9947 */ /* 0x000fec0003800000 */
[----:B------:R-:W-:-:S13]  /*9e30*/  ISETP.GT.AND P1, PT, R39, 0x7fefffff, PT ;  /* 0x7fefffff2700780c */ /* 0x000fda0003f24270 */
[----:B------:R-:W-:Y:S05]  /*9e40*/  @P1 BRA `(.L_x_144) ;  /* 0x0000000000401947 */ /* 0x000fea0003800000 */
[----:B------:R-:W-:Y:S01]  /*9e50*/  DMUL R38, R38, 8.11296384146066816958e+31 ;  /* 0x4690000026267828 */ /* 0x000fe20000000000 */
[----:B------:R-:W-:Y:S01]  /*9e60*/  IMAD.MOV.U32 R36, RZ, RZ, RZ ;  /* 0x000000ffff247224 */ /* 0x000fe200078e00ff */
[----:B------:R-:W-:Y:S01]  /*9e70*/  MOV R33, 0x3fd80000 ;  /* 0x3fd8000000217802 */ /* 0x000fe20000000f00 */
[----:B------:R-:W-:-:S03]  /*9e80*/  IMAD.MOV.U32 R32, RZ, RZ, 0x0 ;  /* 0x00000000ff207424 */ /* 0x000fc600078e00ff */
[----:B------:R-:W0:Y:S02]  /*9e90*/  MUFU.RSQ64H R37, R39 ;  /* 0x0000002700257308 */ /* 0x000e240000001c00 */
[----:B0-----:R-:W-:-:S08]  /*9ea0*/  DMUL R34, R36, R36 ;  /* 0x0000002424227228 */ /* 0x001fd00000000000 */
[----:B------:R-:W-:-:S08]  /*9eb0*/  DFMA R34, R38, -R34, 1 ;  /* 0x3ff000002622742b */ /* 0x000fd00000000822 */
[----:B------:R-:W-:Y:S02]  /*9ec0*/  DFMA R32, R34, R32, 0.5 ;  /* 0x3fe000002220742b */ /* 0x000fe40000000020 */
[----:B------:R-:W-:-:S08]  /*9ed0*/  DMUL R34, R36, R34 ;  /* 0x0000002224227228 */ /* 0x000fd00000000000 */
[----:B------:R-:W-:-:S08]  /*9ee0*/  DFMA R34, R32, R34, R36 ;  /* 0x000000222022722b */ /* 0x000fd00000000024 */
[----:B------:R-:W-:Y:S02]  /*9ef0*/  DMUL R32, R38, R34 ;  /* 0x0000002226207228 */ /* 0x000fe40000000000 */
[----:B------:R-:W-:-:S06]  /*9f00*/  VIADD R35, R35, 0xfff00000 ;  /* 0xfff0000023237836 */ /* 0x000fcc0000000000 */
[----:B------:R-:W-:-:S08]  /*9f10*/  DFMA R38, R32, -R32, R38 ;  /* 0x800000202026722b */ /* 0x000fd00000000026 */
[----:B------:R-:W-:-:S10]  /*9f20*/  DFMA R34, R34, R38, R32 ;  /* 0x000000262222722b */ /* 0x000fd40000000020 */
[----:B------:R-:W-:Y:S01]  /*9f30*/  VIADD R35, R35, 0xfcb00000 ;  /* 0xfcb0000023237836 */ /* 0x000fe20000000000 */
[----:B------:R-:W-:Y:S06]  /*9f40*/  BRA `(.L_x_143) ;  /* 0x0000000000047947 */ /* 0x000fec0003800000 */
.L_x_144:
[----:B------:R-:W-:-:S11]  /*9f50*/  DADD R34, R38, R38 ;  /* 0x0000000026227229 */ /* 0x000fd60000000026 */
.L_x_143:
[----:B------:R-:W-:Y:S05]  /*9f60*/  BSYNC.RECONVERGENT B2 ;  /* 0x0000000000027941 */ /* 0x000fea0003800200 */
.L_x_141:
[----:B------:R-:W-:Y:S02]  /*9f70*/  IMAD.MOV.U32 R33, RZ, RZ, R34 ;  /* 0x000000ffff217224 */ /* 0x000fe400078e0022 */
[----:B------:R-:W-:Y:S02]  /*9f80*/  IMAD.MOV.U32 R32, RZ, RZ, R35 ;  /* 0x000000ffff207224 */ /* 0x000fe400078e0023 */
[----:B------:R-:W-:Y:S02]  /*9f90*/  IMAD.MOV.U32 R34, RZ, RZ, R59 ;  /* 0x000000ffff227224 */ /* 0x000fe400078e003b */
[----:B------:R-:W-:-:S04]  /*9fa0*/  IMAD.MOV.U32 R35, RZ, RZ, 0x0 ;  /* 0x00000000ff237424 */ /* 0x000fc800078e00ff */
[----:B------:R-:W-:Y:S05]  /*9fb0*/  RET.REL.NODEC R34 `(_Z20calculateForceKernelP6atom_tidPKdS2_idiid) ;  /* 0xffffff6022107950 */ /* 0x000fea0003c3ffff */
        .type           $_Z20calculateForceKernelP6atom_tidPKdS2_idiid$__internal_trig_reduction_slowpathd,@function
        .size           $_Z20calculateForceKernelP6atom_tidPKdS2_idiid$__internal_trig_reduction_slowpathd,(.L_x_156 - $_Z20calculateForceKernelP6atom_tidPKdS2_idiid$__internal_trig_reduction_slowpathd)
$_Z20calculateForceKernelP6atom_tidPKdS2_idiid$__internal_trig_reduction_slowpathd:
[----:B------:R-:W-:Y:S02]  /*9fc0*/  SHF.R.U32.HI R66, RZ, 0x14, R64 ;  /* 0x00000014ff427819 */ /* 0x000fe40000011640 */
[----:B------:R-:W-:Y:S02]  /*9fd0*/  MOV R38, RZ ;  /* 0x000000ff00267202 */ /* 0x000fe40000000f00 */
[----:B------:R-:W-:-:S04]  /*9fe0*/  LOP3.LUT R33, R66, 0x7ff, RZ, 0xc0, !PT ;  /* 0x000007ff42217812 */ /* 0x000fc800078ec0ff */
[----:B------:R-:W-:-:S13]  /*9ff0*/  ISETP.NE.AND P0, PT, R33, 0x7ff, PT ;  /* 0x000007ff2100780c */ /* 0x000fda0003f05270 */
[----:B------:R-:W-:Y:S05]  /*a000*/  @!P0 BRA `(.L_x_145) ;  /* 0x00000008004c8947 */ /* 0x000fea0003800000 */
[----:B------:R-:W-:Y:S01]  /*a010*/  VIADD R33, R33, 0xfffffc00 ;  /* 0xfffffc0021217836 */ /* 0x000fe20000000000 */
[----:B------:R-:W-:Y:S01]  /*a020*/  BSSY.RECONVERGENT B2, `(.L_x_146) ;  /* 0x0000030000027945 */ /* 0x000fe20003800200 */
[----:B------:R-:W-:-:S03]  /*a030*/  CS2R R40, SRZ ;  /* 0x0000000000287805 */ /* 0x000fc6000001ff00 */
[----:B------:R-:W-:Y:S02]  /*a040*/  SHF.R.U32.HI R32, RZ, 0x6, R33 ;  /* 0x00000006ff207819 */ /* 0x000fe40000011621 */
[----:B------:R-:W-:Y:S02]  /*a050*/  ISETP.GE.U32.AND P0, PT, R33, 0x80, PT ;  /* 0x000000802100780c */ /* 0x000fe40003f06070 */
[C---:B------:R-:W-:Y:S02]  /*a060*/  IADD3 R35, PT, PT, -R32.reuse, 0x13, RZ ;  /* 0x0000001320237810 */ /* 0x040fe40007ffe1ff */
[----:B------:R-:W-:Y:S02]  /*a070*/  IADD3 R33, PT, PT, -R32, 0xf, RZ ;  /* 0x0000000f20217810 */ /* 0x000fe40007ffe1ff */
[----:B------:R-:W-:-:S04]  /*a080*/  SEL R35, R35, 0x12, P0 ;  /* 0x0000001223237807 */ /* 0x000fc80000000000 */
[----:B------:R-:W-:-:S13]  /*a090*/  ISETP.GE.AND P0, PT, R33, R35, PT ;  /* 0x000000232100720c */ /* 0x000fda0003f06270 */
[----:B------:R-:W-:Y:S05]  /*a0a0*/  @P0 BRA `(.L_x_147) ;  /* 0x00000000009c0947 */ /* 0x000fea0003800000 */
[----:B------:R-:W0:Y:S01]  /*a0b0*/  LDC.64 R68, c[0x0][0x358] ;  /* 0x0000d600ff447b82 */ /* 0x000e220000000a00 */
[C---:B------:R-:W-:Y:S01]  /*a0c0*/  SHF.L.U64.HI R38, R34.reuse, 0xb, R64 ;  /* 0x0000000b22267819 */ /* 0x040fe20000010240 */
[----:B------:R-:W-:Y:S01]  /*a0d0*/  BSSY.RECONVERGENT B3, `(.L_x_148) ;  /* 0x0000023000037945 */ /* 0x000fe20003800200 */
[----:B------:R-:W-:Y:S01]  /*a0e0*/  IMAD.SHL.U32 R34, R34, 0x800, RZ ;  /* 0x0000080022227824 */ /* 0x000fe200078e00ff */
[----:B------:R-:W-:Y:S01]  /*a0f0*/  IADD3 R36, PT, PT, RZ, -R32, -R35 ;  /* 0x80000020ff247210 */ /* 0x000fe20007ffe823 */
[----:B------:R-:W-:Y:S01]  /*a100*/  IMAD.MOV.U32 R37, RZ, RZ, RZ ;  /* 0x000000ffff257224 */ /* 0x000fe200078e00ff */
[----:B------:R-:W-:Y:S02]  /*a110*/  CS2R R40, SRZ ;  /* 0x0000000000287805 */ /* 0x000fe4000001ff00 */
[----:B------:R-:W-:-:S07]  /*a120*/  LOP3.LUT R38, R38, 0x80000000, RZ, 0xfc, !PT ;  /* 0x8000000026267812 */ /* 0x000fce00078efcff */
.L_x_149:
[----:B------:R-:W1:Y:S01]  /*a130*/  LDC.64 R42, c[0x4][RZ] ;  /* 0x01000000ff2a7b82 */ /* 0x000e620000000a00 */
[----:B0-----:R-:W-:Y:S02]  /*a140*/  R2UR UR10, R68 ;  /* 0x00000000440a72ca */ /* 0x001fe400000e0000 */
[----:B------:R-:W-:Y:S01]  /*a150*/  R2UR UR11, R69 ;  /* 0x00000000450b72ca */ /* 0x000fe200000e0000 */
[----:B-1----:R-:W-:-:S12]  /*a160*/  IMAD.WIDE R42, R33, 0x8, R42 ;  /* 0x00000008212a7825 */ /* 0x002fd800078e022a */
[----:B------:R-:W2:Y:S01]  /*a170*/  LDG.E.64.CONSTANT R42, desc[UR10][R42.64] ;  /* 0x0000000a2a2a7981 */ /* 0x000ea2000c1e9b00 */
[----:B------:R-:W-:Y:S02]  /*a180*/  IMAD.MOV.U32 R70, RZ, RZ, R40 ;  /* 0x000000ffff467224 */ /* 0x000fe400078e0028 */
[----:B------:R-:W-:Y:S02]  /*a190*/  IMAD.MOV.U32 R71, RZ, RZ, R41 ;  /* 0x000000ffff477224 */ /* 0x000fe400078e0029 */
[----:B------:R-:W-:Y:S02]  /*a1a0*/  VIADD R36, R36, 0x1 ;  /* 0x0000000124247836 */ /* 0x000fe40000000000 */
[----:B------:R-:W-:Y:S02]  /*a1b0*/  VIADD R33, R33, 0x1 ;  /* 0x0000000121217836 */ /* 0x000fe40000000000 */
[----:B--2---:R-:W-:-:S04]  /*a1c0*/  IMAD.WIDE.U32 R70, P2, R42, R34, R70 ;  /* 0x000000222a467225 */ /* 0x004fc80007840046 */
[----:B------:R-:W-:Y:S02]  /*a1d0*/  IMAD R39, R42, R38, RZ ;  /* 0x000000262a277224 */ /* 0x000fe400078e02ff */
[C---:B------:R-:W-:Y:S02]  /*a1e0*/  IMAD R40, R43.reuse, R34, RZ ;  /* 0x000000222b287224 */ /* 0x040fe400078e02ff */
[----:B------:R-:W-:Y:S01]  /*a1f0*/  IMAD.HI.U32 R41, R43, R38, RZ ;  /* 0x000000262b297227 */ /* 0x000fe200078e00ff */
[----:B------:R-:W-:-:S04]  /*a200*/  IADD3 R39, P0, PT, R39, R71, RZ ;  /* 0x0000004727277210 */ /* 0x000fc80007f1e0ff */
[----:B------:R-:W-:Y:S01]  /*a210*/  IADD3 R71, P1, PT, R40, R39, RZ ;  /* 0x0000002728477210 */ /* 0x000fe20007f3e0ff */
[----:B------:R-:W-:Y:S02]  /*a220*/  IMAD R39, R37, 0x8, R1 ;  /* 0x0000000825277824 */ /* 0x000fe400078e0201 */
[----:B------:R-:W-:-:S03]  /*a230*/  IMAD.HI.U32 R40, R42, R38, RZ ;  /* 0x000000262a287227 */ /* 0x000fc600078e00ff */
[----:B------:R0:W-:Y:S01]  /*a240*/  STL.64 [R39], R70 ;  /* 0x0000004627007387 */ /* 0x0001e20000100a00 */
[----:B------:R-:W-:Y:S01]  /*a250*/  IMAD R42, R43, R38, RZ ;  /* 0x000000262b2a7224 */ /* 0x000fe200078e02ff */
[----:B------:R-:W-:Y:S01]  /*a260*/  IADD3.X R40, PT, PT, R40, RZ, RZ, P2, !PT ;  /* 0x000000ff28287210 */ /* 0x000fe200017fe4ff */
[----:B------:R-:W-:Y:S02]  /*a270*/  VIADD R37, R37, 0x1 ;  /* 0x0000000125257836 */ /* 0x000fe40000000000 */
[----:B0-----:R-:W-:-:S05]  /*a280*/  IMAD.HI.U32 R39, R43, R34, RZ ;  /* 0x000000222b277227 */ /* 0x001fca00078e00ff */
[----:B------:R-:W-:-:S04]  /*a290*/  IADD3.X R39, P0, PT, R39, R40, RZ, P0, !PT ;  /* 0x0000002827277210 */ /* 0x000fc8000071e4ff */
[----:B------:R-:W-:Y:S01]  /*a2a0*/  IADD3.X R39, P1, PT, R42, R39, RZ, P1, !PT ;  /* 0x000000272a277210 */ /* 0x000fe20000f3e4ff */
[----:B------:R-:W-:Y:S01]  /*a2b0*/  IMAD.X R41, RZ, RZ, R41, P0 ;  /* 0x000000ffff297224 */ /* 0x000fe200000e0629 */
[----:B------:R-:W-:-:S03]  /*a2c0*/  ISETP.NE.AND P0, PT, R36, -0xf, PT ;  /* 0xfffffff12400780c */ /* 0x000fc60003f05270 */
[----:B------:R-:W-:Y:S02]  /*a2d0*/  IMAD.X R41, RZ, RZ, R41, P1 ;  /* 0x000000ffff297224 */ /* 0x000fe400008e0629 */
[----:B------:R-:W-:-:S08]  /*a2e0*/  IMAD.MOV.U32 R40, RZ, RZ, R39 ;  /* 0x000000ffff287224 */ /* 0x000fd000078e0027 */
[----:B------:R-:W-:Y:S05]  /*a2f0*/  @P0 BRA `(.L_x_149) ;  /* 0xfffffffc008c0947 */ /* 0x000fea000383ffff */
[----:B------:R-:W-:Y:S05]  /*a300*/  BSYNC.RECONVERGENT B3 ;  /* 0x0000000000037941 */ /* 0x000fea0003800200 */
.L_x_148:
[----:B------:R-:W-:-:S07]  /*a310*/  MOV R33, R35 ;  /* 0x0000002300217202 */ /* 0x000fce0000000f00 */
.L_x_147:
[----:B------:R-:W-:Y:S05]  /*a320*/  BSYNC.RECONVERGENT B2 ;  /* 0x0000000000027941 */ /* 0x000fea0003800200 */
.L_x_146:
[----:B------:R-:W-:Y:S01]  /*a330*/  LOP3.LUT P0, R66, R66, 0x3f, RZ, 0xc0, !PT ;  /* 0x0000003f42427812 */ /* 0x000fe2000780c0ff */
[----:B------:R-:W-:-:S04]  /*a340*/  IMAD.IADD R32, R32, 0x1, R33 ;  /* 0x0000000120207824 */ /* 0x000fc800078e0221 */
[----:B------:R-:W-:-:S05]  /*a350*/  IMAD.U32 R67, R32, 0x8, R1 ;  /* 0x0000000820437824 */ /* 0x000fca00078e0001 */
[----:B------:R0:W-:Y:S04]  /*a360*/  STL.64 [R67+-0x78], R40 ;  /* 0xffff882843007387 */ /* 0x0001e80000100a00 */
[----:B------:R-:W0:Y:S04]  /*a370*/  @P0 LDL.64 R42, [R1+0x8] ;  /* 0x00000800012a0983 */ /* 0x000e280000100a00 */
[----:B------:R-:W2:Y:S04]  /*a380*/  LDL.64 R32, [R1+0x10] ;  /* 0x0000100001207983 */ /* 0x000ea80000100a00 */
[----:B------:R-:W3:Y:S01]  /*a390*/  LDL.64 R34, [R1+0x18] ;  /* 0x0000180001227983 */ /* 0x000ee20000100a00 */
[----:B------:R-:W-:Y:S01]  /*a3a0*/  @P0 LOP3.LUT R36, R66, 0x3f, RZ, 0x3c, !PT ;  /* 0x0000003f42240812 */ /* 0x000fe200078e3cff */
[----:B------:R-:W-:Y:S01]  /*a3b0*/  BSSY.RECONVERGENT B2, `(.L_x_150) ;  /* 0x0000034000027945 */ /* 0x000fe20003800200 */
[----:B0-----:R-:W-:-:S02]  /*a3c0*/  @P0 SHF.R.U64 R41, R42, 0x1, R43 ;  /* 0x000000012a290819 */ /* 0x001fc4000000122b */
[----:B------:R-:W-:Y:S02]  /*a3d0*/  @P0 SHF.R.U32.HI R42, RZ, 0x1, R43 ;  /* 0x00000001ff2a0819 */ /* 0x000fe4000001162b */
[C---:B--2---:R-:W-:Y:S02]  /*a3e0*/  @P0 SHF.L.U32 R40, R32.reuse, R66, RZ ;  /* 0x0000004220280219 */ /* 0x044fe400000006ff */
[----:B------:R-:W-:Y:S02]  /*a3f0*/  @P0 SHF.R.U64 R41, R41, R36, R42 ;  /* 0x0000002429290219 */ /* 0x000fe4000000122a */
[--C-:B------:R-:W-:Y:S02]  /*a400*/  @P0 SHF.R.U32.HI R37, RZ, 0x1, R33.reuse ;  /* 0x00000001ff250819 */ /* 0x100fe40000011621 */
[C-C-:B------:R-:W-:Y:S02]  /*a410*/  @P0 SHF.R.U64 R38, R32.reuse, 0x1, R33.reuse ;  /* 0x0000000120260819 */ /* 0x140fe40000001221 */
[----:B------:R-:W-:-:S02]  /*a420*/  @P0 SHF.L.U64.HI R39, R32, R66, R33 ;  /* 0x0000004220270219 */ /* 0x000fc40000010221 */
[----:B------:R-:W-:Y:S02]  /*a430*/  @P0 SHF.R.U32.HI R42, RZ, R36, R42 ;  /* 0x00000024ff2a0219 */ /* 0x000fe4000001162a */
[----:B------:R-:W-:Y:S02]  /*a440*/  @P0 LOP3.LUT R32, R40, R41, RZ, 0xfc, !PT ;  /* 0x0000002928200212 */ /* 0x000fe400078efcff */
[----:B---3--:R-:W-:Y:S02]  /*a450*/  @P0 SHF.L.U32 R43, R34, R66, RZ ;  /* 0x00000042222b0219 */ /* 0x008fe400000006ff */
[--C-:B------:R-:W-:Y:S02]  /*a460*/  @P0 SHF.R.U64 R38, R38, R36, R37.reuse ;  /* 0x0000002426260219 */ /* 0x100fe40000001225 */
[----:B------:R-:W-:Y:S02]  /*a470*/  @P0 LOP3.LUT R33, R39, R42, RZ, 0xfc, !PT ;  /* 0x0000002a27210212 */ /* 0x000fe400078efcff */
[----:B------:R-:W-:Y:S01]  /*a480*/  @P0 SHF.R.U32.HI R37, RZ, R36, R37 ;  /* 0x00000024ff250219 */ /* 0x000fe20000011625 */
[----:B------:R-:W-:Y:S01]  /*a490*/  IMAD.SHL.U32 R36, R32, 0x4, RZ ;  /* 0x0000000420247824 */ /* 0x000fe200078e00ff */
[----:B------:R-:W-:-:S02]  /*a4a0*/  @P0 SHF.L.U64.HI R66, R34, R66, R35 ;  /* 0x0000004222420219 */ /* 0x000fc40000010223 */
[----:B------:R-:W-:Y:S02]  /*a4b0*/  @P0 LOP3.LUT R34, R43, R38, RZ, 0xfc, !PT ;  /* 0x000000262b220212 */ /* 0x000fe400078efcff */
[----:B------:R-:W-:Y:S02]  /*a4c0*/  SHF.L.U64.HI R32, R32, 0x2, R33 ;  /* 0x0000000220207819 */ /* 0x000fe40000010221 */
[----:B------:R-:W-:Y:S02]  /*a4d0*/  @P0 LOP3.LUT R35, R66, R37, RZ, 0xfc, !PT ;  /* 0x0000002542230212 */ /* 0x000fe400078efcff */
[----:B------:R-:W-:Y:S02]  /*a4e0*/  SHF.L.W.U32.HI R33, R33, 0x2, R34 ;  /* 0x0000000221217819 */ /* 0x000fe40000010e22 */
[----:B------:R-:W-:Y:S02]  /*a4f0*/  IADD3 RZ, P0, PT, RZ, -R36, RZ ;  /* 0x80000024ffff7210 */ /* 0x000fe40007f1e0ff */
[----:B------:R-:W-:-:S02]  /*a500*/  LOP3.LUT R37, RZ, R32, RZ, 0x33, !PT ;  /* 0x00000020ff257212 */ /* 0x000fc400078e33ff */
[----:B------:R-:W-:Y:S02]  /*a510*/  SHF.L.W.U32.HI R38, R34, 0x2, R35 ;  /* 0x0000000222267819 */ /* 0x000fe40000010e23 */
[----:B------:R-:W-:Y:S02]  /*a520*/  LOP3.LUT R34, RZ, R33, RZ, 0x33, !PT ;  /* 0x00000021ff227212 */ /* 0x000fe400078e33ff */
[----:B------:R-:W-:Y:S02]  /*a530*/  IADD3.X R37, P0, PT, RZ, R37, RZ, P0, !PT ;  /* 0x00000025ff257210 */ /* 0x000fe4000071e4ff */
[----:B------:R-:W-:Y:S02]  /*a540*/  LOP3.LUT R39, RZ, R38, RZ, 0x33, !PT ;  /* 0x00000026ff277212 */ /* 0x000fe400078e33ff */
[----:B------:R-:W-:Y:S02]  /*a550*/  IADD3.X R40, P1, PT, RZ, R34, RZ, P0, !PT ;  /* 0x00000022ff287210 */ /* 0x000fe4000073e4ff */
[----:B------:R-:W-:-:S03]  /*a560*/  ISETP.GT.U32.AND P2, PT, R33, -0x1, PT ;  /* 0xffffffff2100780c */ /* 0x000fc60003f44070 */
[----:B------:R-:W-:Y:S01]  /*a570*/  IMAD.X R39, RZ, RZ, R39, P1 ;  /* 0x000000ffff277224 */ /* 0x000fe200008e0627 */
[----:B------:R-:W-:-:S04]  /*a580*/  ISETP.GT.AND.EX P0, PT, R38, -0x1, PT, P2 ;  /* 0xffffffff2600780c */ /* 0x000fc80003f04320 */
[----:B------:R-:W-:Y:S02]  /*a590*/  SEL R34, R38, R39, P0 ;  /* 0x0000002726227207 */ /* 0x000fe40000000000 */
[----:B------:R-:W-:Y:S02]  /*a5a0*/  SEL R41, R33, R40, P0 ;  /* 0x0000002821297207 */ /* 0x000fe40000000000 */
[----:B------:R-:W-:Y:S02]  /*a5b0*/  ISETP.NE.U32.AND P1, PT, R34, RZ, PT ;  /* 0x000000ff2200720c */ /* 0x000fe40003f25070 */
[----:B------:R-:W-:Y:S02]  /*a5c0*/  SEL R37, R32, R37, P0 ;  /* 0x0000002520257207 */ /* 0x000fe40000000000 */
[----:B------:R-:W-:Y:S01]  /*a5d0*/  SEL R33, R41, R34, !P1 ;  /* 0x0000002229217207 */ /* 0x000fe20004800000 */
[----:B------:R-:W-:-:S05]  /*a5e0*/  @!P0 IMAD.MOV R36, RZ, RZ, -R36 ;  /* 0x000000ffff248224 */ /* 0x000fca00078e0a24 */
[----:B------:R-:W0:Y:S02]  /*a5f0*/  FLO.U32 R33, R33 ;  /* 0x0000002100217300 */ /* 0x000e2400000e0000 */
[C---:B0-----:R-:W-:Y:S02]  /*a600*/  IADD3 R40, PT, PT, -R33.reuse, 0x1f, RZ ;  /* 0x0000001f21287810 */ /* 0x041fe40007ffe1ff */
[----:B------:R-:W-:-:S03]  /*a610*/  IADD3 R39, PT, PT, -R33, 0x3f, RZ ;  /* 0x0000003f21277810 */ /* 0x000fc60007ffe1ff */
[----:B------:R-:W-:-:S05]  /*a620*/  @P1 IMAD.MOV R39, RZ, RZ, R40 ;  /* 0x000000ffff271224 */ /* 0x000fca00078e0228 */
[----:B------:R-:W-:-:S13]  /*a630*/  ISETP.NE.AND P1, PT, R39, RZ, PT ;  /* 0x000000ff2700720c */ /* 0x000fda0003f25270 */
[----:B------:R-:W-:Y:S05]  /*a640*/  @!P1 BRA `(.L_x_151) ;  /* 0x0000000000289947 */ /* 0x000fea0003800000 */
[----:B------:R-:W-:Y:S02]  /*a650*/  LOP3.LUT R32, R39, 0x3f, RZ, 0xc0, !PT ;  /* 0x0000003f27207812 */ /* 0x000fe400078ec0ff */
[--C-:B------:R-:W-:Y:S02]  /*a660*/  SHF.R.U64 R36, R36, 0x1, R37.reuse ;  /* 0x0000000124247819 */ /* 0x100fe40000001225 */
[CC--:B------:R-:W-:Y:S02]  /*a670*/  SHF.L.U64.HI R34, R41.reuse, R32.reuse, R34 ;  /* 0x0000002029227219 */ /* 0x0c0fe40000010222 */
[----:B------:R-:W-:Y:S02]  /*a680*/  SHF.L.U32 R41, R41, R32, RZ ;  /* 0x0000002029297219 */ /* 0x000fe400000006ff */
[----:B------:R-:W-:Y:S02]  /*a690*/  SHF.R.U32.HI R32, RZ, 0x1, R37 ;  /* 0x00000001ff207819 */ /* 0x000fe40000011625 */
[----:B------:R-:W-:-:S04]  /*a6a0*/  LOP3.LUT R33, R39, 0x3f, RZ, 0xc, !PT ;  /* 0x0000003f27217812 */ /* 0x000fc800078e0cff */
[-CC-:B------:R-:W-:Y:S02]  /*a6b0*/  SHF.R.U64 R36, R36, R33.reuse, R32.reuse ;  /* 0x0000002124247219 */ /* 0x180fe40000001220 */
[----:B------:R-:W-:Y:S02]  /*a6c0*/  SHF.R.U32.HI R33, RZ, R33, R32 ;  /* 0x00000021ff217219 */ /* 0x000fe40000011620 */
[----:B------:R-:W-:Y:S02]  /*a6d0*/  LOP3.LUT R41, R41, R36, RZ, 0xfc, !PT ;  /* 0x0000002429297212 */ /* 0x000fe400078efcff */
[----:B------:R-:W-:-:S07]  /*a6e0*/  LOP3.LUT R34, R34, R33, RZ, 0xfc, !PT ;  /* 0x0000002122227212 */ /* 0x000fce00078efcff */
.L_x_151:
[----:B------:R-:W-:Y:S05]  /*a6f0*/  BSYNC.RECONVERGENT B2 ;  /* 0x0000000000027941 */ /* 0x000fea0003800200 */
.L_x_150:
[----:B------:R-:W-:Y:S01]  /*a700*/  IMAD.WIDE.U32 R36, R41, 0x2168c235, RZ ;  /* 0x2168c23529247825 */ /* 0x000fe200078e00ff */
[----:B------:R-:W-:-:S03]  /*a710*/  SHF.R.U32.HI R35, RZ, 0x1e, R35 ;  /* 0x0000001eff237819 */ /* 0x000fc60000011623 */
[----:B------:R-:W-:Y:S01]  /*a720*/  IMAD.MOV.U32 R33, RZ, RZ, RZ ;  /* 0x000000ffff217224 */ /* 0x000fe200078e00ff */
[----:B------:R-:W-:Y:S01]  /*a730*/  MOV R32, R37 ;  /* 0x0000002500207202 */ /* 0x000fe20000000f00 */
[----:B------:R-:W-:Y:S01]  /*a740*/  IMAD.HI.U32 R37, R34, -0x36f0255e, RZ ;  /* 0xc90fdaa222257827 */ /* 0x000fe200078e00ff */
[----:B------:R-:W-:Y:S02]  /*a750*/  IADD3 RZ, P1, PT, R36, R36, RZ ;  /* 0x0000002424ff7210 */ /* 0x000fe40007f3e0ff */
[----:B------:R-:W-:Y:S01]  /*a760*/  LEA.HI R38, R38, R35, RZ, 0x1 ;  /* 0x0000002326267211 */ /* 0x000fe200078f08ff */
[----:B------:R-:W-:-:S04]  /*a770*/  IMAD.WIDE.U32 R32, R41, -0x36f0255e, R32 ;  /* 0xc90fdaa229207825 */ /* 0x000fc800078e0020 */
[C---:B------:R-:W-:Y:S02]  /*a780*/  IMAD R41, R34.reuse, -0x36f0255e, RZ ;  /* 0xc90fdaa222297824 */ /* 0x040fe400078e02ff */
[----:B------:R-:W-:-:S04]  /*a790*/  IMAD.WIDE.U32 R32, P2, R34, 0x2168c235, R32 ;  /* 0x2168c23522207825 */ /* 0x000fc80007840020 */
[----:B------:R-:W-:Y:S01]  /*a7a0*/  IMAD.X R37, RZ, RZ, R37, P2 ;  /* 0x000000ffff257224 */ /* 0x000fe200010e0625 */
[----:B------:R-:W-:Y:S02]  /*a7b0*/  IADD3 R33, P2, PT, R41, R33, RZ ;  /* 0x0000002129217210 */ /* 0x000fe40007f5e0ff */
[----:B------:R-:W-:Y:S02]  /*a7c0*/  IADD3.X RZ, P1, PT, R32, R32, RZ, P1, !PT ;  /* 0x0000002020ff7210 */ /* 0x000fe40000f3e4ff */
[C---:B------:R-:W-:Y:S01]  /*a7d0*/  ISETP.GT.U32.AND P3, PT, R33.reuse, RZ, PT ;  /* 0x000000ff2100720c */ /* 0x040fe20003f64070 */
[----:B------:R-:W-:Y:S01]  /*a7e0*/  IMAD.X R37, RZ, RZ, R37, P2 ;  /* 0x000000ffff257224 */ /* 0x000fe200010e0625 */
[----:B------:R-:W-:-:S04]  /*a7f0*/  IADD3.X R32, P2, PT, R33, R33, RZ, P1, !PT ;  /* 0x0000002121207210 */ /* 0x000fc80000f5e4ff */
[C---:B------:R-:W-:Y:S01]  /*a800*/  ISETP.GT.AND.EX P1, PT, R37.reuse, RZ, PT, P3 ;  /* 0x000000ff2500720c */ /* 0x040fe20003f24330 */
[----:B------:R-:W-:-:S03]  /*a810*/  IMAD.X R34, R37, 0x1, R37, P2 ;  /* 0x0000000125227824 */ /* 0x000fc600010e0625 */
[----:B------:R-:W-:Y:S02]  /*a820*/  SEL R33, R32, R33, P1 ;  /* 0x0000002120217207 */ /* 0x000fe40000800000 */
[----:B------:R-:W-:Y:S02]  /*a830*/  SEL R32, R34, R37, P1 ;  /* 0x0000002522207207 */ /* 0x000fe40000800000 */
[----:B------:R-:W-:Y:S02]  /*a840*/  IADD3 R33, P2, PT, R33, 0x1, RZ ;  /* 0x0000000121217810 */ /* 0x000fe40007f5e0ff */
[----:B------:R-:W-:Y:S02]  /*a850*/  SEL R34, RZ, 0xffffffff, !P1 ;  /* 0xffffffffff227807 */ /* 0x000fe40004800000 */
[----:B------:R-:W-:Y:S01]  /*a860*/  LOP3.LUT P1, R64, R64, 0x80000000, RZ, 0xc0, !PT ;  /* 0x8000000040407812 */ /* 0x000fe2000782c0ff */
[----:B------:R-:W-:Y:S02]  /*a870*/  IMAD.X R32, RZ, RZ, R32, P2 ;  /* 0x000000ffff207224 */ /* 0x000fe400010e0620 */
[----:B------:R-:W-:Y:S01]  /*a880*/  IMAD.IADD R39, R34, 0x1, -R39 ;  /* 0x0000000122277824 */ /* 0x000fe200078e0a27 */
[----:B------:R-:W-:-:S02]  /*a890*/  @!P0 LOP3.LUT R64, R64, 0x80000000, RZ, 0x3c, !PT ;  /* 0x8000000040408812 */ /* 0x000fc400078e3cff */
[----:B------:R-:W-:-:S04]  /*a8a0*/  SHF.R.U64 R33, R33, 0xa, R32 ;  /* 0x0000000a21217819 */ /* 0x000fc80000001220 */
[----:B------:R-:W-:-:S03]  /*a8b0*/  IADD3 R33, P2, PT, R33, 0x1, RZ ;  /* 0x0000000121217810 */ /* 0x000fc60007f5e0ff */
[----:B------:R-:W-:Y:S01]  /*a8c0*/  @P1 IMAD.MOV R38, RZ, RZ, -R38 ;  /* 0x000000ffff261224 */ /* 0x000fe200078e0a26 */
[----:B------:R-:W-:-:S04]  /*a8d0*/  LEA.HI.X R32, R32, RZ, RZ, 0x16, P2 ;  /* 0x000000ff20207211 */ /* 0x000fc800010fb4ff */
[--C-:B------:R-:W-:Y:S02]  /*a8e0*/  SHF.R.U64 R34, R33, 0x1, R32.reuse ;  /* 0x0000000121227819 */ /* 0x100fe40000001220 */
[----:B------:R-:W-:Y:S02]  /*a8f0*/  SHF.L.U32 R33, R39, 0x14, RZ ;  /* 0x0000001427217819 */ /* 0x000fe400000006ff */
[----:B------:R-:W-:Y:S02]  /*a900*/  SHF.R.U32.HI R32, RZ, 0x1, R32 ;  /* 0x00000001ff207819 */ /* 0x000fe40000011620 */
[----:B------:R-:W-:-:S04]  /*a910*/  IADD3 R34, P2, P3, RZ, RZ, R34 ;  /* 0x000000ffff227210 */ /* 0x000fc80007b5e022 */
[----:B------:R-:W-:-:S04]  /*a920*/  IADD3.X R33, PT, PT, R33, 0x3fe00000, R32, P2, P3 ;  /* 0x3fe0000021217810 */ /* 0x000fc800017e6420 */
[----:B------:R-:W-:-:S07]  /*a930*/  LOP3.LUT R64, R33, R64, RZ, 0xfc, !PT ;  /* 0x0000004021407212 */ /* 0x000fce00078efcff */
.L_x_145:
[----:B------:R-:W-:Y:S02]  /*a940*/  IMAD.MOV.U32 R32, RZ, RZ, R65 ;  /* 0x000000ffff207224 */ /* 0x000fe400078e0041 */
[----:B------:R-:W-:Y:S02]  /*a950*/  IMAD.MOV.U32 R33, RZ, RZ, 0x0 ;  /* 0x00000000ff217424 */ /* 0x000fe400078e00ff */
[----:B------:R-:W-:Y:S02]  /*a960*/  IMAD.MOV.U32 R70, RZ, RZ, R38 ;  /* 0x000000ffff467224 */ /* 0x000fe400078e0026 */
[----:B------:R-:W-:Y:S01]  /*a970*/  IMAD.MOV.U32 R35, RZ, RZ, R64 ;  /* 0x000000ffff237224 */ /* 0x000fe200078e0040 */
[----:B------:R-:W-:Y:S06]  /*a980*/  RET.REL.NODEC R32 `(_Z20calculateForceKernelP6atom_tidPKdS2_idiid) ;  /* 0xffffff54209c7950 */ /* 0x000fec0003c3ffff */
.L_x_152:
[----:B------:R-:W-:-:S00]  /*a990*/  BRA `(.L_x_152) ;  /* 0xfffffffc00fc7947 */ /* 0x000fc0000383ffff */
[----:B------:R-:W-:-:S00]  /*a9a0*/  NOP ;  /* 0x0000000000007918 */ /* 0x000fc00000000000 */
        /* <DEDUP_REMOVED lines=13> */
.L_x_156:


//--------------------- .nv.global.init           --------------------------
	.section	.nv.global.init,"aw",@progbits
	.align	16
.nv.global.init:
	.type		__cudart_sin_cos_coeffs,@object
	.size		__cudart_sin_cos_coeffs,(__cudart_i2opi_d - __cudart_sin_cos_coeffs)
__cudart_sin_cos_coeffs:
        /*0000*/ 	.byte	0x46, 0xd2, 0xb0, 0x2c, 0xf1, 0xe5, 0x5a, 0xbe, 0x92, 0xe3, 0xac, 0x69, 0xe3, 0x1d, 0xc7, 0x3e
        /*0010*/ 	.byte	0xa1, 0x62, 0xdb, 0x19, 0xa0, 0x01, 0x2a, 0xbf, 0x18, 0x08, 0x11, 0x11, 0x11, 0x11, 0x81, 0x3f
        /*0020*/ 	.byte	0x54, 0x55, 0x55, 0x55, 0x55, 0x55, 0xc5, 0xbf, 0x00, 0x00, 0x00, 0x00, 0x00, 0x00, 0x00, 0x00
        /*0030*/ 	.byte	0x00, 0x00, 0x00, 0x00, 0x00, 0x00, 0x00, 0x00, 0x64, 0x81, 0xfd, 0x20, 0x83, 0xff, 0xa8, 0xbd
        /*0040*/ 	.byte	0x28, 0x85, 0xef, 0xc1, 0xa7, 0xee, 0x21, 0x3e, 0xd9, 0xe6, 0x06, 0x8e, 0x4f, 0x7e, 0x92, 0xbe
        /*0050*/ 	.byte	0xe9, 0xbc, 0xdd, 0x19, 0xa0, 0x01, 0xfa, 0x3e, 0x47, 0x5d, 0xc1, 0x16, 0x6c, 0xc1, 0x56, 0xbf
        /*0060*/ 	.byte	0x51, 0x55, 0x55, 0x55, 0x55, 0x55, 0xa5, 0x3f, 0x00, 0x00, 0x00, 0x00, 0x00, 0x00, 0xe0, 0xbf
        /*0070*/ 	.byte	0x00, 0x00, 0x00, 0x00, 0x00, 0x00, 0xf0, 0x3f, 0x00, 0x00, 0x00, 0x00, 0x00, 0x00, 0x00, 0x00
	.type		__cudart_i2opi_d,@object
	.size		__cudart_i2opi_d,(.L_0 - __cudart_i2opi_d)
__cudart_i2opi_d:
        /* <DEDUP_REMOVED lines=9> */
.L_0:


//--------------------- .nv.shared.reserved.0     --------------------------
	.section	.nv.shared.reserved.0,"aw",@nobits
	.weak		__nv_reservedSMEM_offset_0_alias
	.size		__nv_reservedSMEM_offset_0_alias, 0, 64
	.other		__nv_reservedSMEM_offset_0_alias,@"STO_CUDA_RESERVED_SHARED STV_DEFAULT"
__nv_reservedSMEM_offset_0_alias:
	.zero		0
	.zero		64


//--------------------- .nv.constant0._Z20calculateForceKernelP6atom_tidPKdS2_idiid --------------------------
	.section	.nv.constant0._Z20calculateForceKernelP6atom_tidPKdS2_idiid,"a",@progbits
	.sectionflags	@""
	.align	4
.nv.constant0._Z20calculateForceKernelP6atom_tidPKdS2_idiid:
	.zero		968


//--------------------- SYMBOLS --------------------------

	.type		.nv.reservedSmem.offset0,@object
	.size		.nv.reservedSmem.offset0,0x4
